def attn_fwd(
    Q,
    K,
    V,
    Out,
    Lse,
    sm_scale,
    stride_qz,
    stride_qh,
    stride_qm,
    stride_qk,
    stride_kz,
    stride_kh,
    stride_kn,
    stride_kk,
    stride_vz,
    stride_vh,
    stride_vn,
    stride_vk,
    stride_oz,
    stride_oh,
    stride_om,
    stride_ok,
    seqlen_q,
    seqlen_k,
    BLOCK_M: tl.constexpr,
    BLOCK_N: tl.constexpr,
    HEAD_DIM: tl.constexpr,
    CAUSAL: tl.constexpr,
):
    start_m = tl.program_id(0)
    off_hz = tl.program_id(1)
    q_off = off_hz * stride_qh
    k_off = off_hz * stride_kh
    v_off = off_hz * stride_vh
    offs_m = start_m * BLOCK_M + tl.arange(0, BLOCK_M)
    offs_d = tl.arange(0, HEAD_DIM)
    offs_n = tl.arange(0, BLOCK_N)
    q_ptrs = Q + q_off + offs_m[:, None] * stride_qm + offs_d[None, :] * stride_qk
    k_ptrs = K + k_off + offs_d[:, None] * stride_kk + offs_n[None, :] * stride_kn
    v_ptrs = V + v_off + offs_n[:, None] * stride_vn + offs_d[None, :] * stride_vk
    m_i = tl.full([BLOCK_M], float("-inf"), dtype=tl.float32)
    l_i = tl.zeros([BLOCK_M], dtype=tl.float32) + 1.0
    acc = tl.zeros([BLOCK_M, HEAD_DIM], dtype=tl.float32)
    q = tl.load(q_ptrs)
    acc, l_i, m_i = _attn_fwd_inner(
        acc,
        l_i,
        m_i,
        q,
        k_ptrs,
        v_ptrs,
        sm_scale,
        stride_kn,
        stride_vn,
        start_m,
        seqlen_k,
        BLOCK_M,
        BLOCK_N,
        HEAD_DIM,
        CAUSAL,
    )
    acc = acc / l_i[:, None]
    lse = m_i + tl.math.log2(l_i) / 1.4426950408889634
    o_ptrs = (
        Out
        + off_hz * stride_oh
        + offs_m[:, None] * stride_om
        + offs_d[None, :] * stride_ok
    )
    tl.store(o_ptrs, acc.to(Out.dtype.element_ty))
    tl.store(Lse + off_hz * seqlen_q + offs_m, lse)

# config = {"BLOCK_M": 128, "BLOCK_N": 16, "HEAD_DIM": 256, "arch": "sm_100", "causal": false, "dtype": "fp16", "num_stages": 2, "num_warps": 8}
# arch = sm_100


// ===== COMPILED SASS (sm_100a) =====

	.target	sm_100a

	.elftype	@"ET_EXEC"


//--------------------- .note.nv.tkinfo           --------------------------
	.section	.note.nv.tkinfo,"",@"SHT_NOTE"
	.sectionflags	@"SHF_NOTE_NV_TKINFO"
	.tkinfo
        /*0018*/ 	.word	0x00000081
        /*0030*/ 	.string	""
        /*0030*/ 	.string	"ptxas-blackwell"
        /*0030*/ 	.string	"Cuda compilation tools, release 12.9, V12.9.86"
        /*0030*/ 	.string	"Build cuda_12.9.r12.9/compiler.36037853_0"
        /*0030*/ 	.string	"-v  -suppress-debug-info  -lineinfo  -arch sm_100a "



//--------------------- .note.nv.cuver            --------------------------
	.section	.note.nv.cuver,"",@"SHT_NOTE"
	.sectionflags	@"SHF_NOTE_NV_CUVER"
        /*0018*/ 	.short	0x0001
        /*001a*/ 	.short	0x0064
        /*001c*/ 	.short	0x0001
        /*001e*/ 	.short	0x0000
        /*0020*/ 	.short	0x0001
        /*0022*/ 	.short	0x0000


//--------------------- .nv.info                  --------------------------
	.section	.nv.info,"",@"SHT_CUDA_INFO"
	.align	4


	//----- nvinfo : EIATTR_REGCOUNT
	.align		4
        /*0000*/ 	.byte	0x04, 0x2f
        /*0002*/ 	.short	(.L_5 - .L_4)
	.align		4
.L_4:
        /*0004*/ 	.word	index@(attn_fwd)
        /*0008*/ 	.word	0x000000f3


	//----- nvinfo : EIATTR_FRAME_SIZE
	.align		4
.L_5:
        /*000c*/ 	.byte	0x04, 0x11
        /*000e*/ 	.short	(.L_7 - .L_6)
	.align		4
.L_6:
        /*0010*/ 	.word	index@($__internal_2_$__cuda_sm10x_tcgen05_guardrail_trap_unallocated_columns_being_dealloced)
        /*0014*/ 	.word	0x00000000


	//----- nvinfo : EIATTR_FRAME_SIZE
	.align		4
.L_7:
        /*0018*/ 	.byte	0x04, 0x11
        /*001a*/ 	.short	(.L_9 - .L_8)
	.align		4
.L_8:
        /*001c*/ 	.word	index@($__internal_1_$__cuda_sm10x_tcgen05_guardrail_trap_phase_invalid_during_alloc)
        /*0020*/ 	.word	0x00000000


	//----- nvinfo : EIATTR_FRAME_SIZE
	.align		4
.L_9:
        /*0024*/ 	.byte	0x04, 0x11
        /*0026*/ 	.short	(.L_11 - .L_10)
	.align		4
.L_10:
        /*0028*/ 	.word	index@($__internal_0_$__cuda_sm10x_tcgen05_guardrail_trap_col_being_dealloced_not_returned_by_alloc)
        /*002c*/ 	.word	0x00000000


	//----- nvinfo : EIATTR_FRAME_SIZE
	.align		4
.L_11:
        /*0030*/ 	.byte	0x04, 0x11
        /*0032*/ 	.short	(.L_13 - .L_12)
	.align		4
.L_12:
        /*0034*/ 	.word	index@(attn_fwd)
        /*0038*/ 	.word	0x00000000


	//----- nvinfo : EIATTR_MIN_STACK_SIZE
	.align		4
.L_13:
        /*003c*/ 	.byte	0x04, 0x12
        /*003e*/ 	.short	(.L_15 - .L_14)
	.align		4
.L_14:
        /*0040*/ 	.word	index@(attn_fwd)
        /*0044*/ 	.word	0x00000000
.L_15:


//--------------------- .nv.info.attn_fwd         --------------------------
	.section	.nv.info.attn_fwd,"",@"SHT_CUDA_INFO"
	.sectionflags	@""
	.align	4


	//----- nvinfo : EIATTR_CUDA_API_VERSION
	.align		4
        /*0000*/ 	.byte	0x04, 0x37
        /*0002*/ 	.short	(.L_17 - .L_16)
.L_16:
        /*0004*/ 	.word	0x00000081


	//----- nvinfo : EIATTR_KPARAM_INFO
	.align		4
.L_17:
        /*0008*/ 	.byte	0x04, 0x17
        /*000a*/ 	.short	(.L_19 - .L_18)
.L_18:
        /*000c*/ 	.word	0x00000000
        /*0010*/ 	.short	0x0019
        /*0012*/ 	.short	0x0080
        /*0014*/ 	.byte	0x00, 0xf4, 0x21, 0x00


	//----- nvinfo : EIATTR_KPARAM_INFO
	.align		4
.L_19:
        /*0018*/ 	.byte	0x04, 0x17
        /*001a*/ 	.short	(.L_21 - .L_20)
.L_20:
        /*001c*/ 	.word	0x00000000
        /*0020*/ 	.short	0x0018
        /*0022*/ 	.short	0x0078
        /*0024*/ 	.byte	0x00, 0xf4, 0x21, 0x00


	//----- nvinfo : EIATTR_KPARAM_INFO
	.align		4
.L_21:
        /*0028*/ 	.byte	0x04, 0x17
        /*002a*/ 	.short	(.L_23 - .L_22)
.L_22:
        /*002c*/ 	.word	0x00000000
        /*0030*/ 	.short	0x0017
        /*0032*/ 	.short	0x0070
        /*0034*/ 	.byte	0x00, 0xf0, 0x11, 0x00


	//----- nvinfo : EIATTR_KPARAM_INFO
	.align		4
.L_23:
        /*0038*/ 	.byte	0x04, 0x17
        /*003a*/ 	.short	(.L_25 - .L_24)
.L_24:
        /*003c*/ 	.word	0x00000000
        /*0040*/ 	.short	0x0016
        /*0042*/ 	.short	0x006c
        /*0044*/ 	.byte	0x00, 0xf0, 0x11, 0x00


	//----- nvinfo : EIATTR_KPARAM_INFO
	.align		4
.L_25:
        /*0048*/ 	.byte	0x04, 0x17
        /*004a*/ 	.short	(.L_27 - .L_26)
.L_26:
        /*004c*/ 	.word	0x00000000
        /*0050*/ 	.short	0x0015
        /*0052*/ 	.short	0x0068
        /*0054*/ 	.byte	0x00, 0xf0, 0x11, 0x00


	//----- nvinfo : EIATTR_KPARAM_INFO
	.align		4
.L_27:
        /*0058*/ 	.byte	0x04, 0x17
        /*005a*/ 	.short	(.L_29 - .L_28)
.L_28:
        /*005c*/ 	.word	0x00000000
        /*0060*/ 	.short	0x0014
        /*0062*/ 	.short	0x0064
        /*0064*/ 	.byte	0x00, 0xf0, 0x11, 0x00


	//----- nvinfo : EIATTR_KPARAM_INFO
	.align		4
.L_29:
        /*0068*/ 	.byte	0x04, 0x17
        /*006a*/ 	.short	(.L_31 - .L_30)
.L_30:
        /*006c*/ 	.word	0x00000000
        /*0070*/ 	.short	0x0013
        /*0072*/ 	.short	0x0060
        /*0074*/ 	.byte	0x00, 0xf0, 0x11, 0x00


	//----- nvinfo : EIATTR_KPARAM_INFO
	.align		4
.L_31:
        /*0078*/ 	.byte	0x04, 0x17
        /*007a*/ 	.short	(.L_33 - .L_32)
.L_32:
        /*007c*/ 	.word	0x00000000
        /*0080*/ 	.short	0x0012
        /*0082*/ 	.short	0x005c
        /*0084*/ 	.byte	0x00, 0xf0, 0x11, 0x00


	//----- nvinfo : EIATTR_KPARAM_INFO
	.align		4
.L_33:
        /*0088*/ 	.byte	0x04, 0x17
        /*008a*/ 	.short	(.L_35 - .L_34)
.L_34:
        /*008c*/ 	.word	0x00000000
        /*0090*/ 	.short	0x0011
        /*0092*/ 	.short	0x0058
        /*0094*/ 	.byte	0x00, 0xf0, 0x11, 0x00


	//----- nvinfo : EIATTR_KPARAM_INFO
	.align		4
.L_35:
        /*0098*/ 	.byte	0x04, 0x17
        /*009a*/ 	.short	(.L_37 - .L_36)
.L_36:
        /*009c*/ 	.word	0x00000000
        /*00a0*/ 	.short	0x0010
        /*00a2*/ 	.short	0x0054
        /*00a4*/ 	.byte	0x00, 0xf0, 0x11, 0x00


	//----- nvinfo : EIATTR_KPARAM_INFO
	.align		4
.L_37:
        /*00a8*/ 	.byte	0x04, 0x17
        /*00aa*/ 	.short	(.L_39 - .L_38)
.L_38:
        /*00ac*/ 	.word	0x00000000
        /*00b0*/ 	.short	0x000f
        /*00b2*/ 	.short	0x0050
        /*00b4*/ 	.byte	0x00, 0xf0, 0x11, 0x00


	//----- nvinfo : EIATTR_KPARAM_INFO
	.align		4
.L_39:
        /*00b8*/ 	.byte	0x04, 0x17
        /*00ba*/ 	.short	(.L_41 - .L_40)
.L_40:
        /*00bc*/ 	.word	0x00000000
        /*00c0*/ 	.short	0x000e
        /*00c2*/ 	.short	0x004c
        /*00c4*/ 	.byte	0x00, 0xf0, 0x11, 0x00


	//----- nvinfo : EIATTR_KPARAM_INFO
	.align		4
.L_41:
        /*00c8*/ 	.byte	0x04, 0x17
        /*00ca*/ 	.short	(.L_43 - .L_42)
.L_42:
        /*00cc*/ 	.word	0x00000000
        /*00d0*/ 	.short	0x000d
        /*00d2*/ 	.short	0x0048
        /*00d4*/ 	.byte	0x00, 0xf0, 0x11, 0x00


	//----- nvinfo : EIATTR_KPARAM_INFO
	.align		4
.L_43:
        /*00d8*/ 	.byte	0x04, 0x17
        /*00da*/ 	.short	(.L_45 - .L_44)
.L_44:
        /*00dc*/ 	.word	0x00000000
        /*00e0*/ 	.short	0x000c
        /*00e2*/ 	.short	0x0044
        /*00e4*/ 	.byte	0x00, 0xf0, 0x11, 0x00


	//----- nvinfo : EIATTR_KPARAM_INFO
	.align		4
.L_45:
        /*00e8*/ 	.byte	0x04, 0x17
        /*00ea*/ 	.short	(.L_47 - .L_46)
.L_46:
        /*00ec*/ 	.word	0x00000000
        /*00f0*/ 	.short	0x000b
        /*00f2*/ 	.short	0x0040
        /*00f4*/ 	.byte	0x00, 0xf0, 0x11, 0x00


	//----- nvinfo : EIATTR_KPARAM_INFO
	.align		4
.L_47:
        /*00f8*/ 	.byte	0x04, 0x17
        /*00fa*/ 	.short	(.L_49 - .L_48)
.L_48:
        /*00fc*/ 	.word	0x00000000
        /*0100*/ 	.short	0x000a
        /*0102*/ 	.short	0x003c
        /*0104*/ 	.byte	0x00, 0xf0, 0x11, 0x00


	//----- nvinfo : EIATTR_KPARAM_INFO
	.align		4
.L_49:
        /*0108*/ 	.byte	0x04, 0x17
        /*010a*/ 	.short	(.L_51 - .L_50)
.L_50:
        /*010c*/ 	.word	0x00000000
        /*0110*/ 	.short	0x0009
        /*0112*/ 	.short	0x0038
        /*0114*/ 	.byte	0x00, 0xf0, 0x11, 0x00


	//----- nvinfo : EIATTR_KPARAM_INFO
	.align		4
.L_51:
        /*0118*/ 	.byte	0x04, 0x17
        /*011a*/ 	.short	(.L_53 - .L_52)
.L_52:
        /*011c*/ 	.word	0x00000000
        /*0120*/ 	.short	0x0008
        /*0122*/ 	.short	0x0034
        /*0124*/ 	.byte	0x00, 0xf0, 0x11, 0x00


	//----- nvinfo : EIATTR_KPARAM_INFO
	.align		4
.L_53:
        /*0128*/ 	.byte	0x04, 0x17
        /*012a*/ 	.short	(.L_55 - .L_54)
.L_54:
        /*012c*/ 	.word	0x00000000
        /*0130*/ 	.short	0x0007
        /*0132*/ 	.short	0x0030
        /*0134*/ 	.byte	0x00, 0xf0, 0x11, 0x00


	//----- nvinfo : EIATTR_KPARAM_INFO
	.align		4
.L_55:
        /*0138*/ 	.byte	0x04, 0x17
        /*013a*/ 	.short	(.L_57 - .L_56)
.L_56:
        /*013c*/ 	.word	0x00000000
        /*0140*/ 	.short	0x0006
        /*0142*/ 	.short	0x002c
        /*0144*/ 	.byte	0x00, 0xf0, 0x11, 0x00


	//----- nvinfo : EIATTR_KPARAM_INFO
	.align		4
.L_57:
        /*0148*/ 	.byte	0x04, 0x17
        /*014a*/ 	.short	(.L_59 - .L_58)
.L_58:
        /*014c*/ 	.word	0x00000000
        /*0150*/ 	.short	0x0005
        /*0152*/ 	.short	0x0028
        /*0154*/ 	.byte	0x00, 0xf0, 0x11, 0x00


	//----- nvinfo : EIATTR_KPARAM_INFO
	.align		4
.L_59:
        /*0158*/ 	.byte	0x04, 0x17
        /*015a*/ 	.short	(.L_61 - .L_60)
.L_60:
        /*015c*/ 	.word	0x00000000
        /*0160*/ 	.short	0x0004
        /*0162*/ 	.short	0x0020
        /*0164*/ 	.byte	0x00, 0xf4, 0x21, 0x00


	//----- nvinfo : EIATTR_KPARAM_INFO
	.align		4
.L_61:
        /*0168*/ 	.byte	0x04, 0x17
        /*016a*/ 	.short	(.L_63 - .L_62)
.L_62:
        /*016c*/ 	.word	0x00000000
        /*0170*/ 	.short	0x0003
        /*0172*/ 	.short	0x0018
        /*0174*/ 	.byte	0x00, 0xf4, 0x21, 0x00


	//----- nvinfo : EIATTR_KPARAM_INFO
	.align		4
.L_63:
        /*0178*/ 	.byte	0x04, 0x17
        /*017a*/ 	.short	(.L_65 - .L_64)
.L_64:
        /*017c*/ 	.word	0x00000000
        /*0180*/ 	.short	0x0002
        /*0182*/ 	.short	0x0010
        /*0184*/ 	.byte	0x00, 0xf4, 0x21, 0x00


	//----- nvinfo : EIATTR_KPARAM_INFO
	.align		4
.L_65:
        /*0188*/ 	.byte	0x04, 0x17
        /*018a*/ 	.short	(.L_67 - .L_66)
.L_66:
        /*018c*/ 	.word	0x00000000
        /*0190*/ 	.short	0x0001
        /*0192*/ 	.short	0x0008
        /*0194*/ 	.byte	0x00, 0xf4, 0x21, 0x00


	//----- nvinfo : EIATTR_KPARAM_INFO
	.align		4
.L_67:
        /*0198*/ 	.byte	0x04, 0x17
        /*019a*/ 	.short	(.L_69 - .L_68)
.L_68:
        /*019c*/ 	.word	0x00000000
        /*01a0*/ 	.short	0x0000
        /*01a2*/ 	.short	0x0000
        /*01a4*/ 	.byte	0x00, 0xf4, 0x21, 0x00


	//----- nvinfo : EIATTR_AT_ENTRY_FRAGMENTS
	.align		4
.L_69:
        /*01a8*/ 	.byte	0x04, 0x4f
        /*01aa*/ 	.short	(.L_71 - .L_70)


	//   ....[0]....
.L_70:
        /*01ac*/ 	.word	0x00000004


	//----- nvinfo : EIATTR_RESERVED_SMEM_USED
	.align		4
.L_71:
        /*01b0*/ 	.byte	0x01, 0x41
	.zero		2


	//----- nvinfo : EIATTR_SPARSE_MMA_MASK
	.align		4
        /*01b4*/ 	.byte	0x03, 0x50
        /*01b6*/ 	.short	0x0000


	//----- nvinfo : EIATTR_TCGEN05_1CTA_USED
	.align		4
        /*01b8*/ 	.byte	0x01, 0x51
	.zero		2


	//----- nvinfo : EIATTR_MAXREG_COUNT
	.align		4
        /*01bc*/ 	.byte	0x03, 0x1b
        /*01be*/ 	.short	0x00ff


	//----- nvinfo : EIATTR_NUM_BARRIERS
	.align		4
        /*01c0*/ 	.byte	0x02, 0x4c
        /*01c2*/ 	.byte	0x01
	.zero		1


	//----- nvinfo : EIATTR_INT_WARP_WIDE_INSTR_OFFSETS
	.align		4
        /*01c4*/ 	.byte	0x04, 0x31
        /*01c6*/ 	.short	(.L_73 - .L_72)


	//   ....[0]....
.L_72:
        /*01c8*/ 	.word	0x00002760


	//   ....[1]....
        /*01cc*/ 	.word	0x000027e0


	//   ....[2]....
        /*01d0*/ 	.word	0x000036d0


	//   ....[3]....
        /*01d4*/ 	.word	0x000037a0


	//   ....[4]....
        /*01d8*/ 	.word	0x00006020


	//   ....[5]....
        /*01dc*/ 	.word	0x0000c0b0


	//   ....[6]....
        /*01e0*/ 	.word	0x0000c100


	//----- nvinfo : EIATTR_COOP_GROUP_MASK_REGIDS
	.align		4
.L_73:
        /*01e4*/ 	.byte	0x04, 0x29
        /*01e6*/ 	.short	(.L_75 - .L_74)


	//   ....[0]....
.L_74:
        /*01e8*/ 	.word	0xffffffff


	//   ....[1]....
        /*01ec*/ 	.word	0xffffffff


	//   ....[2]....
        /*01f0*/ 	.word	0xffffffff


	//   ....[3]....
        /*01f4*/ 	.word	0xffffffff


	//   ....[4]....
        /*01f8*/ 	.word	0xffffffff


	//   ....[5]....
        /*01fc*/ 	.word	0xffffffff


	//   ....[6]....
        /*0200*/ 	.word	0xffffffff


	//   ....[7]....
        /*0204*/ 	.word	0xffffffff


	//----- nvinfo : EIATTR_COOP_GROUP_INSTR_OFFSETS
	.align		4
.L_75:
        /*0208*/ 	.byte	0x04, 0x28
        /*020a*/ 	.short	(.L_77 - .L_76)


	//   ....[0]....
.L_76:
        /*020c*/ 	.word	0x00000050


	//   ....[1]....
        /*0210*/ 	.word	0x00000310


	//   ....[2]....
        /*0214*/ 	.word	0x000045a0


	//   ....[3]....
        /*0218*/ 	.word	0x00004c80


	//   ....[4]....
        /*021c*/ 	.word	0x000065a0


	//   ....[5]....
        /*0220*/ 	.word	0x00006840


	//   ....[6]....
        /*0224*/ 	.word	0x0000bf40


	//   ....[7]....
        /*0228*/ 	.word	0x0000c1b0


	//----- nvinfo : EIATTR_VRC_CTA_INIT_COUNT
	.align		4
.L_77:
        /*022c*/ 	.byte	0x02, 0x4a
        /*022e*/ 	.byte	0x80
	.zero		1


	//----- nvinfo : EIATTR_MBARRIER_INSTR_OFFSETS
	.align		4
        /*0230*/ 	.byte	0x04, 0x39
        /*0232*/ 	.short	(.L_79 - .L_78)


	//   ....[0]....
.L_78:
        /*0234*/ 	.word	0x000032b0
        /*0238*/ 	.word	0x000000ff
        /*023c*/ 	.word	0x00000000
        /*0240*/ 	.short	0x0100
        /*0242*/ 	.byte	0x04
	.zero		1


	//   ....[1]....
        /*0244*/ 	.word	0x00003730
        /*0248*/ 	.word	0x000000ff
        /*024c*/ 	.word	0x00016008
        /*0250*/ 	.short	0x0100
        /*0252*/ 	.byte	0x06
	.zero		1


	//   ....[2]....
        /*0254*/ 	.word	0x00003990
        /*0258*/ 	.word	0x000000ff
        /*025c*/ 	.word	0x00012000
        /*0260*/ 	.short	0x0100
        /*0262*/ 	.byte	0x06
	.zero		1


	//   ....[3]....
        /*0264*/ 	.word	0x00004030
        /*0268*/ 	.word	0x000000ff
        /*026c*/ 	.word	0x00012000
        /*0270*/ 	.short	0x010a
        /*0272*/ 	.byte	0x06
	.zero		1


	//   ....[4]....
        /*0274*/ 	.word	0x00004690
        /*0278*/ 	.word	0x000000ff
        /*027c*/ 	.word	0x00012000
        /*0280*/ 	.short	0x0108
        /*0282*/ 	.byte	0x06
	.zero		1


	//   ....[5]....
        /*0284*/ 	.word	0x00006160
        /*0288*/ 	.word	0x000000ff
        /*028c*/ 	.word	0x00016010
        /*0290*/ 	.short	0x0100
        /*0292*/ 	.byte	0x06
	.zero		1


	//   ....[6]....
        /*0294*/ 	.word	0x00006440
        /*0298*/ 	.word	0x000000ff
        /*029c*/ 	.word	0x00016010
        /*02a0*/ 	.short	0x010a
        /*02a2*/ 	.byte	0x06
	.zero		1


	//   ....[7]....
        /*02a4*/ 	.word	0x000064b0
        /*02a8*/ 	.word	0x000000ff
        /*02ac*/ 	.word	0x00016010
        /*02b0*/ 	.short	0x0108
        /*02b2*/ 	.byte	0x06
	.zero		1


	//   ....[8]....
        /*02b4*/ 	.word	0x00006790
        /*02b8*/ 	.word	0x000000ff
        /*02bc*/ 	.word	0x00000000
        /*02c0*/ 	.short	0x010a
        /*02c2*/ 	.byte	0x04
	.zero		1


	//   ....[9]....
        /*02c4*/ 	.word	0x000076a0
        /*02c8*/ 	.word	0x000000ff
        /*02cc*/ 	.word	0x00000000
        /*02d0*/ 	.short	0x010a
        /*02d2*/ 	.byte	0x04
	.zero		1


	//   ....[10]....
        /*02d4*/ 	.word	0x00007750
        /*02d8*/ 	.word	0x000000ff
        /*02dc*/ 	.word	0x00016000
        /*02e0*/ 	.short	0x0108
        /*02e2*/ 	.byte	0x06
	.zero		1


	//   ....[11]....
        /*02e4*/ 	.word	0x00007780
        /*02e8*/ 	.word	0x000000ff
        /*02ec*/ 	.word	0x00016008
        /*02f0*/ 	.short	0x0108
        /*02f2*/ 	.byte	0x06
	.zero		1


	//   ....[12]....
        /*02f4*/ 	.word	0x0000c1d0
        /*02f8*/ 	.word	0x000000ff
        /*02fc*/ 	.word	0x00012000
        /*0300*/ 	.short	0x010a
        /*0302*/ 	.byte	0x06
	.zero		1


	//   ....[13]....
        /*0304*/ 	.word	0x0000c200
        /*0308*/ 	.word	0x000000ff
        /*030c*/ 	.word	0x00016010
        /*0310*/ 	.short	0x010a
        /*0312*/ 	.byte	0x06
	.zero		1


	//   ....[14]....
        /*0314*/ 	.word	0x0000c230
        /*0318*/ 	.word	0x000000ff
        /*031c*/ 	.word	0x00000000
        /*0320*/ 	.short	0x010a
        /*0322*/ 	.byte	0x04
	.zero		1


	//   ....[15]....
        /*0324*/ 	.word	0x0000c260
        /*0328*/ 	.word	0x000000ff
        /*032c*/ 	.word	0x00000000
        /*0330*/ 	.short	0x010a
        /*0332*/ 	.byte	0x04
	.zero		1


	//----- nvinfo : EIATTR_NUM_MBARRIERS
	.align		4
.L_79:
        /*0334*/ 	.byte	0x03, 0x38
        /*0336*/ 	.short	0xffff


	//----- nvinfo : EIATTR_EXIT_INSTR_OFFSETS
	.align		4
        /*0338*/ 	.byte	0x04, 0x1c
        /*033a*/ 	.short	(.L_81 - .L_80)


	//   ....[0]....
.L_80:
        /*033c*/ 	.word	0x0000c1c0


	//----- nvinfo : EIATTR_REQNTID
	.align		4
.L_81:
        /*0340*/ 	.byte	0x04, 0x10
        /*0342*/ 	.short	(.L_83 - .L_82)
.L_82:
        /*0344*/ 	.word	0x00000100
        /*0348*/ 	.word	0x00000001
        /*034c*/ 	.word	0x00000001


	//----- nvinfo : EIATTR_CRS_STACK_SIZE
	.align		4
.L_83:
        /*0350*/ 	.byte	0x04, 0x1e
        /*0352*/ 	.short	(.L_85 - .L_84)
.L_84:
        /*0354*/ 	.word	0x00000000


	//----- nvinfo : EIATTR_CBANK_PARAM_SIZE
	.align		4
.L_85:
        /*0358*/ 	.byte	0x03, 0x19
        /*035a*/ 	.short	0x0088


	//----- nvinfo : EIATTR_PARAM_CBANK
	.align		4
        /*035c*/ 	.byte	0x04, 0x0a
        /*035e*/ 	.short	(.L_87 - .L_86)
	.align		4
.L_86:
        /*0360*/ 	.word	index@(.nv.constant0.attn_fwd)
        /*0364*/ 	.short	0x0380
        /*0366*/ 	.short	0x0088


	//----- nvinfo : EIATTR_SW_WAR
	.align		4
.L_87:
        /*0368*/ 	.byte	0x04, 0x36
        /*036a*/ 	.short	(.L_89 - .L_88)
.L_88:
        /*036c*/ 	.word	0x00000008
.L_89:


//--------------------- .nv.compat                --------------------------
	.section	.nv.compat,"",@"SHT_CUDA_COMPAT_INFO"
	.align	4
        /*0000*/ 	.byte	0x02, 0x02, 0x02, 0x00, 0x02, 0x05, 0x05, 0x00, 0x02, 0x03, 0x00, 0x00, 0x02, 0x06, 0x01, 0x00


//--------------------- .nv.callgraph             --------------------------
	.section	.nv.callgraph,"",@"SHT_CUDA_CALLGRAPH"
	.align	4
	.sectionentsize	8
	.align		4
        /*0000*/ 	.word	0x00000000
	.align		4
        /*0004*/ 	.word	0xffffffff
	.align		4
        /*0008*/ 	.word	0x00000000
	.align		4
        /*000c*/ 	.word	0xfffffffe
	.align		4
        /*0010*/ 	.word	0x00000000
	.align		4
        /*0014*/ 	.word	0xfffffffd
	.align		4
        /*0018*/ 	.word	0x00000000
	.align		4
        /*001c*/ 	.word	0xfffffffc


//--------------------- .nv.constant4             --------------------------
	.section	.nv.constant4,"a",@progbits
	.align	8
	.align		8
.nv.constant4:
        /*0000*/ 	.dword	_$_str


//--------------------- .text.attn_fwd            --------------------------
	.section	.text.attn_fwd,"ax",@progbits
	.align	128
        .global         attn_fwd
        .type           attn_fwd,@function
        .size           attn_fwd,(.L_x_28 - attn_fwd)
        .other          attn_fwd,@"STO_CUDA_ENTRY STV_DEFAULT"
attn_fwd:
.text.attn_fwd:
[----:B------:R-:W0:Y:S01]  /*0000*/  LDC R1, c[0x0][0x37c] ;  /* 0x0000df00ff017b82 */ /* 0x000e220000000800 */
[----:B------:R-:W1:Y:S02]  /*0010*/  S2R R0, SR_TID.X ;  /* 0x0000000000007919 */ /* 0x000e640000002100 */
[----:B-1----:R-:W-:-:S13]  /*0020*/  ISETP.GE.U32.AND P0, PT, R0, 0x20, PT ;  /* 0x000000200000780c */ /* 0x002fda0003f06070 */
[----:B------:R-:W-:Y:S05]  /*0030*/  @P0 BRA `(.L_x_0) ;  /* 0x0000000000b80947 */ /* 0x000fea0003800000 */
[----:B------:R-:W1:Y:S01]  /*0040*/  S2UR UR6, SR_CgaCtaId ;  /* 0x00000000000679c3 */ /* 0x000e620000008800 */
[----:B------:R-:W-:Y:S01]  /*0050*/  NOP ;  /* 0x0000000000007918 */ /* 0x000fe20000000000 */
[----:B------:R-:W-:Y:S02]  /*0060*/  UMOV UR4, 0x40 ;  /* 0x0000004000047882 */ /* 0x000fe40000000000 */
[----:B-1----:R-:W-:-:S09]  /*0070*/  ULEA UR4, UR6, UR4, 0x18 ;  /* 0x0000000406047291 */ /* 0x002fd2000f8ec0ff */
[----:B------:R-:W1:Y:S01]  /*0080*/  LDS.U8 R2, [UR4] ;  /* 0x00000004ff027984 */ /* 0x000e620008000000 */
[----:B------:R-:W-:Y:S02]  /*0090*/  UMOV UR4, 0x400 ;  /* 0x0000040000047882 */ /* 0x000fe40000000000 */
[----:B------:R-:W-:Y:S01]  /*00a0*/  ULEA UR4, UR6, UR4, 0x18 ;  /* 0x0000000406047291 */ /* 0x000fe2000f8ec0ff */
[----:B-1----:R-:W-:-:S13]  /*00b0*/  ISETP.NE.AND P1, PT, R2, RZ, PT ;  /* 0x000000ff0200720c */ /* 0x002fda0003f25270 */
[----:B------:R-:W-:Y:S05]  /*00c0*/  @P1 BRA `(.L_x_1) ;  /* 0x00000000007c1947 */ /* 0x000fea0003800000 */
[----:B------:R-:W-:-:S13]  /*00d0*/  ELECT P1, URZ, PT ;  /* 0x0000000000ff782f */ /* 0x000fda0003820000 */
[----:B------:R-:W-:Y:S05]  /*00e0*/  @!P1 BRA `(.L_x_2) ;  /* 0x0000000000849947 */ /* 0x000fea0003800000 */
[----:B------:R-:W-:Y:S01]  /*00f0*/  UMOV UR5, 0x10 ;  /* 0x0000001000057882 */ /* 0x000fe20000000000 */
[----:B------:R-:W-:Y:S02]  /*0100*/  IMAD.MOV.U32 R5, RZ, RZ, 0x1 ;  /* 0x00000001ff057424 */ /* 0x000fe400078e00ff */
[----:B------:R-:W-:Y:S02]  /*0110*/  IMAD.MOV.U32 R3, RZ, RZ, 0xffff ;  /* 0x0000ffffff037424 */ /* 0x000fe400078e00ff */
[----:B------:R-:W-:Y:S04]  /*0120*/  DEPBAR.LE SB1, 0x36 ;  /* 0x00009d800000791a */ /* 0x000fe80000000000 */
[----:B------:R-:W1:Y:S02]  /*0130*/  UTCATOMSWS.FIND_AND_SET.ALIGN UP0, UR5, UR5 ;  /* 0x00000005000575e3 */ /* 0x000e640008000800 */
[----:B-1----:R-:W-:-:S04]  /*0140*/  PLOP3.LUT P1, PT, PT, PT, UP0, 0x80, 0x8 ;  /* 0x000000000008781c */ /* 0x002fc80003f2f008 */
[----:B------:R-:W-:-:S04]  /*0150*/  SEL R2, RZ, 0xffffffff, !P1 ;  /* 0xffffffffff027807 */ /* 0x000fc80004800000 */
[----:B------:R-:W-:Y:S01]  /*0160*/  ISETP.NE.AND P1, PT, R2, RZ, PT ;  /* 0x000000ff0200720c */ /* 0x000fe20003f25270 */
[----:B------:R-:W-:-:S12]  /*0170*/  IMAD.U32 R2, RZ, RZ, UR5 ;  /* 0x00000005ff027e24 */ /* 0x000fd8000f8e00ff */
[----:B------:R-:W-:Y:S05]  /*0180*/  @P1 BRA `(.L_x_3) ;  /* 0x0000000000241947 */ /* 0x000fea0003800000 */
.L_x_4:
[----:B------:R-:W-:Y:S05]  /*0190*/  NANOSLEEP 0x64 ;  /* 0x000000640000795d */ /* 0x000fea0003800000 */
[----:B------:R-:W-:-:S05]  /*01a0*/  UMOV UR5, 0x10 ;  /* 0x0000001000057882 */ /* 0x000fca0000000000 */
[----:B------:R-:W-:Y:S04]  /*01b0*/  DEPBAR.LE SB1, 0x36 ;  /* 0x00009d800000791a */ /* 0x000fe80000000000 */
[----:B------:R-:W1:Y:S02]  /*01c0*/  UTCATOMSWS.FIND_AND_SET.ALIGN UP0, UR5, UR5 ;  /* 0x00000005000575e3 */ /* 0x000e640008000800 */
[----:B-1----:R-:W-:-:S04]  /*01d0*/  PLOP3.LUT P1, PT, PT, PT, UP0, 0x80, 0x8 ;  /* 0x000000000008781c */ /* 0x002fc80003f2f008 */
[----:B------:R-:W-:-:S04]  /*01e0*/  SEL R2, RZ, 0xffffffff, !P1 ;  /* 0xffffffffff027807 */ /* 0x000fc80004800000 */
[----:B------:R-:W-:Y:S02]  /*01f0*/  ISETP.NE.AND P1, PT, R2, RZ, PT ;  /* 0x000000ff0200720c */ /* 0x000fe40003f25270 */
[----:B------:R-:W-:-:S11]  /*0200*/  MOV R2, UR5 ;  /* 0x0000000500027c02 */ /* 0x000fd60008000f00 */
[----:B------:R-:W-:Y:S05]  /*0210*/  @!P1 BRA `(.L_x_4) ;  /* 0xfffffffc00dc9947 */ /* 0x000fea000383ffff */
.L_x_3:
[C---:B------:R-:W-:Y:S01]  /*0220*/  VIADD R4, R2.reuse, 0x10 ;  /* 0x0000001002047836 */ /* 0x040fe20000000000 */
[----:B------:R-:W-:Y:S01]  /*0230*/  UMOV UR5, 0x50 ;  /* 0x0000005000057882 */ /* 0x000fe20000000000 */
[----:B------:R-:W-:Y:S01]  /*0240*/  SHF.L.U32 R3, R3, R2, RZ ;  /* 0x0000000203037219 */ /* 0x000fe200000006ff */
[----:B------:R-:W-:Y:S01]  /*0250*/  ULEA UR5, UR6, UR5, 0x18 ;  /* 0x0000000506057291 */ /* 0x000fe2000f8ec0ff */
[----:B------:R-:W-:Y:S01]  /*0260*/  IMAD.SHL.U32 R2, R2, 0x20, RZ ;  /* 0x0000002002027824 */ /* 0x000fe200078e00ff */
[----:B------:R-:W-:-:S04]  /*0270*/  SHF.L.U32 R4, R5, R4, RZ ;  /* 0x0000000405047219 */ /* 0x000fc800000006ff */
[----:B------:R-:W-:-:S05]  /*0280*/  LOP3.LUT R3, R4, R3, RZ, 0xfc, !PT ;  /* 0x0000000304037212 */ /* 0x000fca00078efcff */
[----:B------:R1:W-:Y:S04]  /*0290*/  ATOMS.OR RZ, [UR5], R3 ;  /* 0x00000003ffff798c */ /* 0x0003e8000b000005 */
[----:B------:R1:W-:Y:S01]  /*02a0*/  STS [UR4], R2 ;  /* 0x00000002ff007988 */ /* 0x0003e20008000804 */
[----:B------:R-:W-:Y:S05]  /*02b0*/  BRA `(.L_x_2) ;  /* 0x0000000000107947 */ /* 0x000fea0003800000 */
.L_x_1:
[----:B------:R-:W-:-:S05]  /*02c0*/  IMAD.MOV.U32 R2, RZ, RZ, -0x1 ;  /* 0xffffffffff027424 */ /* 0x000fca00078e00ff */
[----:B------:R1:W-:Y:S02]  /*02d0*/  STS [UR4], R2 ;  /* 0x00000002ff007988 */ /* 0x0003e40008000804 */
[----:B-1----:R-:W-:-:S07]  /*02e0*/  MOV R2, 0x300 ;  /* 0x0000030000027802 */ /* 0x002fce0000000f00 */
[----:B0-----:R-:W-:Y:S05]  /*02f0*/  CALL.REL.NOINC `($__internal_1_$__cuda_sm10x_tcgen05_guardrail_trap_phase_invalid_during_alloc) ;  /* 0x000000bc00f07944 */ /* 0x001fea0003c00000 */
.L_x_2:
[----:B------:R-:W-:Y:S05]  /*0300*/  WARPSYNC.ALL ;  /* 0x0000000000007948 */ /* 0x000fea0003800000 */
[----:B------:R-:W-:Y:S01]  /*0310*/  NOP ;  /* 0x0000000000007918 */ /* 0x000fe20000000000 */
.L_x_0:
[----:B-1----:R-:W1:Y:S01]  /*0320*/  S2R R2, SR_CTAID.X ;  /* 0x0000000000027919 */ /* 0x002e620000002500 */
[----:B------:R-:W2:Y:S01]  /*0330*/  S2UR UR9, SR_CTAID.Y ;  /* 0x00000000000979c3 */ /* 0x000ea20000002600 */
[----:B------:R-:W2:Y:S01]  /*0340*/  LDCU.64 UR4, c[0x0][0x3b0] ;  /* 0x00007600ff0477ac */ /* 0x000ea20008000a00 */
[----:B------:R-:W-:Y:S01]  /*0350*/  LOP3.LUT R3, R0, 0x7f, RZ, 0xc0, !PT ;  /* 0x0000007f00037812 */ /* 0x000fe200078ec0ff */
[----:B------:R-:W-:Y:S01]  /*0360*/  UMOV UR6, 0x400 ;  /* 0x0000040000067882 */ /* 0x000fe20000000000 */
[----:B------:R-:W3:Y:S04]  /*0370*/  LDCU.64 UR10, c[0x0][0x358] ;  /* 0x00006b00ff0a77ac */ /* 0x000ee80008000a00 */
[----:B------:R-:W4:Y:S08]  /*0380*/  S2UR UR8, SR_CgaCtaId ;  /* 0x00000000000879c3 */ /* 0x000f300000008800 */
[----:B------:R-:W0:Y:S08]  /*0390*/  LDC.64 R10, c[0x0][0x380] ;  /* 0x0000e000ff0a7b82 */ /* 0x000e300000000a00 */
[----:B------:R-:W3:Y:S01]  /*03a0*/  LDC R13, c[0x0][0x3b8] ;  /* 0x0000ee00ff0d7b82 */ /* 0x000ee20000000800 */
[----:B--2---:R-:W-:-:S04]  /*03b0*/  UIMAD UR4, UR9, UR4, URZ ;  /* 0x00000004090472a4 */ /* 0x004fc8000f8e02ff */
[----:B------:R-:W-:Y:S01]  /*03c0*/  USHF.L.U32 UR7, UR4, 0x1, URZ ;  /* 0x0000000104077899 */ /* 0x000fe200080006ff */
[----:B-1----:R-:W-:Y:S01]  /*03d0*/  LEA R3, R2, R3, 0x7 ;  /* 0x0000000302037211 */ /* 0x002fe200078e38ff */
[----:B----4-:R-:W-:Y:S01]  /*03e0*/  ULEA UR6, UR8, UR6, 0x18 ;  /* 0x0000000608067291 */ /* 0x010fe2000f8ec0ff */
[----:B------:R-:W-:Y:S01]  /*03f0*/  BAR.SYNC.DEFER_BLOCKING 0x0 ;  /* 0x0000000000007b1d */ /* 0x000fe20000010000 */
[----:B------:R-:W-:Y:S02]  /*0400*/  SHF.R.U32.HI R2, RZ, 0x7, R0 ;  /* 0x00000007ff027819 */ /* 0x000fe40000011600 */
[----:B------:R-:W-:Y:S01]  /*0410*/  IMAD R4, R3, UR5, RZ ;  /* 0x0000000503047c24 */ /* 0x000fe2000f8e02ff */
[----:B------:R-:W-:Y:S01]  /*0420*/  UIMAD.WIDE UR4, UR4, 0x2, URZ ;  /* 0x00000002040478a5 */ /* 0x000fe2000f8e02ff */
[----:B------:R-:W-:-:S03]  /*0430*/  SGXT.U32 R2, R2, 0x1 ;  /* 0x000000010202781a */ /* 0x000fc60000000000 */
[----:B------:R-:W1:Y:S01]  /*0440*/  LDC.64 R158, c[0x0][0x388] ;  /* 0x0000e200ff9e7b82 */ /* 0x000e620000000a00 */
[C---:B------:R-:W-:Y:S02]  /*0450*/  IMAD.SHL.U32 R5, R4.reuse, 0x2, RZ ;  /* 0x0000000204057824 */ /* 0x040fe400078e00ff */
[----:B------:R-:W-:-:S03]  /*0460*/  IMAD.HI R8, R4, 0x2, RZ ;  /* 0x0000000204087827 */ /* 0x000fc600078e02ff */
[----:B0-----:R-:W-:Y:S01]  /*0470*/  IADD3 R10, P1, P2, R5, UR7, R10 ;  /* 0x00000007050a7c10 */ /* 0x001fe2000fa3e00a */
[----:B---3--:R-:W-:-:S03]  /*0480*/  IMAD R5, R2, R13, RZ ;  /* 0x0000000d02057224 */ /* 0x008fc600078e02ff */
[----:B------:R-:W-:Y:S01]  /*0490*/  IADD3.X R8, PT, PT, R8, UR5, R11, P1, P2 ;  /* 0x0000000508087c10 */ /* 0x000fe20008fe440b */
[----:B------:R-:W0:Y:S01]  /*04a0*/  LDCU UR4, c[0x0][0x3c8] ;  /* 0x00007900ff0477ac */ /* 0x000e220008000800 */
[----:B------:R-:W-:Y:S01]  /*04b0*/  IMAD R7, R13, 0x2, R5 ;  /* 0x000000020d077824 */ /* 0x000fe200078e0205 */
[----:B------:R-:W-:-:S03]  /*04c0*/  LEA R14, P1, R5, R10, 0x1 ;  /* 0x0000000a050e7211 */ /* 0x000fc600078208ff */
[----:B------:R-:W-:Y:S01]  /*04d0*/  IMAD R9, R13, 0x2, R7 ;  /* 0x000000020d097824 */ /* 0x000fe200078e0207 */
[----:B------:R-:W2:Y:S01]  /*04e0*/  LDS R117, [UR6] ;  /* 0x00000006ff757984 */ /* 0x000ea20008000800 */
[----:B------:R-:W-:Y:S01]  /*04f0*/  BAR.SYNC.DEFER_BLOCKING 0x0 ;  /* 0x0000000000007b1d */ /* 0x000fe20000010000 */
[----:B------:R-:W-:Y:S02]  /*0500*/  LEA R16, P2, R7, R10, 0x1 ;  /* 0x0000000a07107211 */ /* 0x000fe400078408ff */
[----:B------:R-:W-:Y:S02]  /*0510*/  LEA R11, R13, R9, 0x1 ;  /* 0x000000090d0b7211 */ /* 0x000fe400078e08ff */
[----:B------:R-:W-:Y:S02]  /*0520*/  LEA.HI.X.SX32 R15, R5, R8, 0x1, P1 ;  /* 0x00000008050f7211 */ /* 0x000fe400008f0eff */
[----:B------:R-:W-:Y:S02]  /*0530*/  LEA R18, P1, R9, R10, 0x1 ;  /* 0x0000000a09127211 */ /* 0x000fe400078208ff */
[-C--:B------:R-:W-:Y:S01]  /*0540*/  LEA.HI.X.SX32 R17, R7, R8.reuse, 0x1, P2 ;  /* 0x0000000807117211 */ /* 0x080fe200010f0eff */
[----:B------:R-:W-:Y:S01]  /*0550*/  IMAD R7, R13, 0x2, R11 ;  /* 0x000000020d077824 */ /* 0x000fe200078e020b */
[----:B------:R-:W-:-:S02]  /*0560*/  LEA.HI.X.SX32 R19, R9, R8, 0x1, P1 ;  /* 0x0000000809137211 */ /* 0x000fc400008f0eff */
[----:B------:R-:W-:Y:S01]  /*0570*/  LEA R20, P1, R11, R10, 0x1 ;  /* 0x0000000a0b147211 */ /* 0x000fe200078208ff */
[----:B------:R-:W-:-:S03]  /*0580*/  IMAD R9, R13, 0x2, R7 ;  /* 0x000000020d097824 */ /* 0x000fc600078e0207 */
[----:B------:R-:W-:Y:S01]  /*0590*/  LEA.HI.X.SX32 R21, R11, R8, 0x1, P1 ;  /* 0x000000080b157211 */ /* 0x000fe200008f0eff */
[----:B------:R-:W-:Y:S01]  /*05a0*/  IMAD R11, R13, 0x2, R9 ;  /* 0x000000020d0b7824 */ /* 0x000fe200078e0209 */
[C---:B------:R-:W-:Y:S01]  /*05b0*/  LEA R22, P1, R7.reuse, R10, 0x1 ;  /* 0x0000000a07167211 */ /* 0x040fe200078208ff */
[----:B------:R3:W5:Y:S03]  /*05c0*/  LDG.E.U16 R4, desc[UR10][R14.64] ;  /* 0x0000000a0e047981 */ /* 0x000766000c1e1500 */
[----:B------:R-:W-:Y:S02]  /*05d0*/  LEA.HI.X.SX32 R23, R7, R8, 0x1, P1 ;  /* 0x0000000807177211 */ /* 0x000fe400008f0eff */
[----:B------:R-:W-:Y:S01]  /*05e0*/  LEA R24, P1, R9, R10, 0x1 ;  /* 0x0000000a09187211 */ /* 0x000fe200078208ff */
[----:B------:R4:W5:Y:S04]  /*05f0*/  LDG.E.U16 R5, desc[UR10][R16.64] ;  /* 0x0000000a10057981 */ /* 0x000968000c1e1500 */
[----:B------:R0:W5:Y:S01]  /*0600*/  LDG.E.U16 R6, desc[UR10][R18.64] ;  /* 0x0000000a12067981 */ /* 0x000162000c1e1500 */
[----:B---3--:R-:W-:-:S03]  /*0610*/  LEA R15, R13, R11, 0x1 ;  /* 0x0000000b0d0f7211 */ /* 0x008fc600078e08ff */
[----:B------:R-:W5:Y:S01]  /*0620*/  LDG.E.U16 R7, desc[UR10][R20.64] ;  /* 0x0000000a14077981 */ /* 0x000f62000c1e1500 */
[----:B------:R-:W-:Y:S02]  /*0630*/  LEA.HI.X.SX32 R25, R9, R8, 0x1, P1 ;  /* 0x0000000809197211 */ /* 0x000fe400008f0eff */
[-C--:B------:R-:W-:Y:S01]  /*0640*/  LEA R26, P2, R15, R10.reuse, 0x1 ;  /* 0x0000000a0f1a7211 */ /* 0x080fe200078408ff */
[----:B------:R-:W-:Y:S01]  /*0650*/  IMAD R29, R13, 0x2, R15 ;  /* 0x000000020d1d7824 */ /* 0x000fe200078e020f */
[----:B----4-:R-:W-:Y:S01]  /*0660*/  LEA R16, P1, R11, R10, 0x1 ;  /* 0x0000000a0b107211 */ /* 0x010fe200078208ff */
[----:B------:R3:W5:Y:S01]  /*0670*/  LDG.E.U16 R9, desc[UR10][R22.64] ;  /* 0x0000000a16097981 */ /* 0x000762000c1e1500 */
[-C--:B------:R-:W-:Y:S01]  /*0680*/  LEA.HI.X.SX32 R27, R15, R8.reuse, 0x1, P2 ;  /* 0x000000080f1b7211 */ /* 0x080fe200010f0eff */
[----:B------:R-:W-:Y:S01]  /*0690*/  IMAD R15, R13, 0x2, R29 ;  /* 0x000000020d0f7824 */ /* 0x000fe200078e021d */
[----:B------:R-:W-:Y:S02]  /*06a0*/  LEA.HI.X.SX32 R17, R11, R8, 0x1, P1 ;  /* 0x000000080b117211 */ /* 0x000fe400008f0eff */
[----:B0-----:R-:W-:Y:S01]  /*06b0*/  LEA R18, P1, R29, R10, 0x1 ;  /* 0x0000000a1d127211 */ /* 0x001fe200078208ff */
[----:B------:R0:W5:Y:S01]  /*06c0*/  LDG.E.U16 R11, desc[UR10][R24.64] ;  /* 0x0000000a180b7981 */ /* 0x000162000c1e1500 */
[----:B---3--:R-:W-:-:S02]  /*06d0*/  IMAD R23, R13, 0x2, R15 ;  /* 0x000000020d177824 */ /* 0x008fc400078e020f */
[----:B------:R-:W-:Y:S01]  /*06e0*/  LEA.HI.X.SX32 R19, R29, R8, 0x1, P1 ;  /* 0x000000081d137211 */ /* 0x000fe200008f0eff */
[----:B------:R3:W5:Y:S01]  /*06f0*/  LDG.E.U16 R14, desc[UR10][R26.64] ;  /* 0x0000000a1a0e7981 */ /* 0x000762000c1e1500 */
[----:B------:R-:W-:Y:S02]  /*0700*/  LEA R20, P1, R15, R10, 0x1 ;  /* 0x0000000a0f147211 */ /* 0x000fe400078208ff */
[----:B------:R-:W-:Y:S01]  /*0710*/  LEA R29, R13, R23, 0x1 ;  /* 0x000000170d1d7211 */ /* 0x000fe200078e08ff */
[----:B------:R-:W5:Y:S01]  /*0720*/  LDG.E.U16 R12, desc[UR10][R16.64] ;  /* 0x0000000a100c7981 */ /* 0x000f62000c1e1500 */
[----:B------:R-:W-:Y:S02]  /*0730*/  LEA.HI.X.SX32 R21, R15, R8, 0x1, P1 ;  /* 0x000000080f157211 */ /* 0x000fe400008f0eff */
[-C--:B------:R-:W-:Y:S01]  /*0740*/  LEA R22, P1, R23, R10.reuse, 0x1 ;  /* 0x0000000a17167211 */ /* 0x080fe200078208ff */
[----:B------:R-:W-:Y:S01]  /*0750*/  IMAD R31, R13, 0x2, R29 ;  /* 0x000000020d1f7824 */ /* 0x000fe200078e021d */
[----:B0-----:R-:W-:Y:S01]  /*0760*/  LEA R24, P2, R29, R10, 0x1 ;  /* 0x0000000a1d187211 */ /* 0x001fe200078408ff */
[----:B------:R-:W5:Y:S01]  /*0770*/  LDG.E.U16 R15, desc[UR10][R18.64] ;  /* 0x0000000a120f7981 */ /* 0x000f62000c1e1500 */
[----:B------:R-:W-:Y:S01]  /*0780*/  LEA.HI.X.SX32 R23, R23, R8, 0x1, P1 ;  /* 0x0000000817177211 */ /* 0x000fe200008f0eff */
[----:B---3--:R-:W-:Y:S01]  /*0790*/  IMAD R27, R13, 0x2, R31 ;  /* 0x000000020d1b7824 */ /* 0x008fe200078e021f */
[----:B------:R-:W-:Y:S01]  /*07a0*/  LEA R28, P1, R31, R10, 0x1 ;  /* 0x0000000a1f1c7211 */ /* 0x000fe200078208ff */
[----:B------:R-:W5:Y:S01]  /*07b0*/  LDG.E.U16 R16, desc[UR10][R20.64] ;  /* 0x0000000a14107981 */ /* 0x000f62000c1e1500 */
[----:B------:R-:W-:-:S02]  /*07c0*/  LEA.HI.X.SX32 R25, R29, R8, 0x1, P2 ;  /* 0x000000081d197211 */ /* 0x000fc400010f0eff */
[----:B------:R-:W-:Y:S01]  /*07d0*/  LEA.HI.X.SX32 R29, R31, R8, 0x1, P1 ;  /* 0x000000081f1d7211 */ /* 0x000fe200008f0eff */
[----:B------:R-:W-:Y:S01]  /*07e0*/  IMAD R31, R13, 0x2, R27 ;  /* 0x000000020d1f7824 */ /* 0x000fe200078e021b */
[----:B------:R-:W-:Y:S01]  /*07f0*/  LEA R26, P1, R27, R10, 0x1 ;  /* 0x0000000a1b1a7211 */ /* 0x000fe200078208ff */
[----:B------:R0:W5:Y:S03]  /*0800*/  LDG.E.U16 R17, desc[UR10][R22.64] ;  /* 0x0000000a16117981 */ /* 0x000166000c1e1500 */
[C---:B------:R-:W-:Y:S01]  /*0810*/  LEA R33, R13.reuse, R31, 0x1 ;  /* 0x0000001f0d217211 */ /* 0x040fe200078e08ff */
[----:B------:R3:W5:Y:S04]  /*0820*/  LDG.E.U16 R18, desc[UR10][R24.64] ;  /* 0x0000000a18127981 */ /* 0x000768000c1e1500 */
[----:B------:R-:W-:Y:S01]  /*0830*/  IMAD R35, R13, 0x2, R33 ;  /* 0x000000020d237824 */ /* 0x000fe200078e0221 */
[----:B------:R-:W-:Y:S01]  /*0840*/  LEA.HI.X.SX32 R27, R27, R8, 0x1, P1 ;  /* 0x000000081b1b7211 */ /* 0x000fe200008f0eff */
[----:B------:R4:W5:Y:S02]  /*0850*/  LDG.E.U16 R19, desc[UR10][R28.64] ;  /* 0x0000000a1c137981 */ /* 0x000964000c1e1500 */
[----:B0-----:R-:W-:Y:S01]  /*0860*/  IMAD R23, R13, 0x2, R35 ;  /* 0x000000020d177824 */ /* 0x001fe200078e0223 */
[----:B------:R-:W-:Y:S01]  /*0870*/  LEA R30, P1, R31, R10, 0x1 ;  /* 0x0000000a1f1e7211 */ /* 0x000fe200078208ff */
[----:B------:R0:W5:Y:S02]  /*0880*/  LDG.E.U16 R20, desc[UR10][R26.64] ;  /* 0x0000000a1a147981 */ /* 0x000164000c1e1500 */
[----:B---3--:R-:W-:Y:S01]  /*0890*/  IMAD R25, R13, 0x2, R23 ;  /* 0x000000020d197824 */ /* 0x008fe200078e0217 */
[----:B------:R-:W-:-:S02]  /*08a0*/  LEA.HI.X.SX32 R31, R31, R8, 0x1, P1 ;  /* 0x000000081f1f7211 */ /* 0x000fc400008f0eff */
[-C--:B------:R-:W-:Y:S02]  /*08b0*/  LEA R34, P1, R35, R10.reuse, 0x1 ;  /* 0x0000000a23227211 */ /* 0x080fe400078208ff */
[----:B------:R-:W-:Y:S01]  /*08c0*/  LEA R32, P2, R33, R10, 0x1 ;  /* 0x0000000a21207211 */ /* 0x000fe200078408ff */
[----:B------:R-:W5:Y:S01]  /*08d0*/  LDG.E.U16 R21, desc[UR10][R30.64] ;  /* 0x0000000a1e157981 */ /* 0x000f62000c1e1500 */
[----:B------:R-:W-:Y:S02]  /*08e0*/  LEA R39, R13, R25, 0x1 ;  /* 0x000000190d277211 */ /* 0x000fe400078e08ff */
[-C--:B------:R-:W-:Y:S02]  /*08f0*/  LEA.HI.X.SX32 R35, R35, R8.reuse, 0x1, P1 ;  /* 0x0000000823237211 */ /* 0x080fe400008f0eff */
[----:B------:R-:W-:Y:S02]  /*0900*/  LEA.HI.X.SX32 R33, R33, R8, 0x1, P2 ;  /* 0x0000000821217211 */ /* 0x000fe400010f0eff */
[----:B----4-:R-:W-:Y:S01]  /*0910*/  LEA R28, P1, R23, R10, 0x1 ;  /* 0x0000000a171c7211 */ /* 0x010fe200078208ff */
[----:B0-----:R-:W-:-:S02]  /*0920*/  IMAD R27, R13, 0x2, R39 ;  /* 0x000000020d1b7824 */ /* 0x001fc400078e0227 */
[----:B------:R0:W5:Y:S01]  /*0930*/  LDG.E.U16 R22, desc[UR10][R32.64] ;  /* 0x0000000a20167981 */ /* 0x000162000c1e1500 */
[----:B------:R-:W-:Y:S02]  /*0940*/  LEA.HI.X.SX32 R29, R23, R8, 0x1, P1 ;  /* 0x00000008171d7211 */ /* 0x000fe400008f0eff */
[C---:B------:R-:W-:Y:S01]  /*0950*/  LEA R36, P1, R25.reuse, R10, 0x1 ;  /* 0x0000000a19247211 */ /* 0x040fe200078208ff */
[----:B------:R3:W5:Y:S03]  /*0960*/  LDG.E.U16 R23, desc[UR10][R34.64] ;  /* 0x0000000a22177981 */ /* 0x000766000c1e1500 */
[----:B------:R-:W-:Y:S01]  /*0970*/  LEA.HI.X.SX32 R37, R25, R8, 0x1, P1 ;  /* 0x0000000819257211 */ /* 0x000fe200008f0eff */
[----:B------:R-:W5:Y:S01]  /*0980*/  LDG.E.U16 R24, desc[UR10][R28.64] ;  /* 0x0000000a1c187981 */ /* 0x000f62000c1e1500 */
[----:B0-----:R-:W-:Y:S01]  /*0990*/  IMAD R33, R13, 0x2, R27 ;  /* 0x000000020d217824 */ /* 0x001fe200078e021b */
[----:B------:R-:W-:-:S02]  /*09a0*/  LEA R30, P1, R27, R10, 0x1 ;  /* 0x0000000a1b1e7211 */ /* 0x000fc400078208ff */
[----:B------:R0:W5:Y:S01]  /*09b0*/  LDG.E.U16 R25, desc[UR10][R36.64] ;  /* 0x0000000a24197981 */ /* 0x000162000c1e1500 */
[----:B---3--:R-:W-:Y:S01]  /*09c0*/  IMAD R35, R13, 0x2, R33 ;  /* 0x000000020d237824 */ /* 0x008fe200078e0221 */
[----:B------:R-:W-:Y:S02]  /*09d0*/  LEA.HI.X.SX32 R31, R27, R8, 0x1, P1 ;  /* 0x000000081b1f7211 */ /* 0x000fe400008f0eff */
[-C--:B------:R-:W-:Y:S02]  /*09e0*/  LEA R32, P1, R33, R10.reuse, 0x1 ;  /* 0x0000000a21207211 */ /* 0x080fe400078208ff */
[----:B------:R-:W-:Y:S01]  /*09f0*/  LEA R41, R13, R35, 0x1 ;  /* 0x000000230d297211 */ /* 0x000fe200078e08ff */
[----:B------:R-:W5:Y:S01]  /*0a00*/  LDG.E.U16 R27, desc[UR10][R30.64] ;  /* 0x0000000a1e1b7981 */ /* 0x000f62000c1e1500 */
[----:B------:R-:W-:Y:S02]  /*0a10*/  LEA R38, P2, R39, R10, 0x1 ;  /* 0x0000000a27267211 */ /* 0x000fe400078408ff */
[-C--:B------:R-:W-:Y:S01]  /*0a20*/  LEA.HI.X.SX32 R33, R33, R8.reuse, 0x1, P1 ;  /* 0x0000000821217211 */ /* 0x080fe200008f0eff */
[----:B------:R-:W-:Y:S01]  /*0a30*/  IMAD R43, R13, 0x2, R41 ;  /* 0x000000020d2b7824 */ /* 0x000fe200078e0229 */
[----:B------:R-:W-:-:S02]  /*0a40*/  LEA.HI.X.SX32 R39, R39, R8, 0x1, P2 ;  /* 0x0000000827277211 */ /* 0x000fc400010f0eff */
[C---:B------:R-:W-:Y:S01]  /*0a50*/  LEA R34, P1, R35.reuse, R10, 0x1 ;  /* 0x0000000a23227211 */ /* 0x040fe200078208ff */
[----:B------:R-:W5:Y:S03]  /*0a60*/  LDG.E.U16 R28, desc[UR10][R32.64] ;  /* 0x0000000a201c7981 */ /* 0x000f66000c1e1500 */
[----:B------:R-:W-:Y:S01]  /*0a70*/  LEA.HI.X.SX32 R35, R35, R8, 0x1, P1 ;  /* 0x0000000823237211 */ /* 0x000fe200008f0eff */
[----:B------:R3:W5:Y:S01]  /*0a80*/  LDG.E.U16 R26, desc[UR10][R38.64] ;  /* 0x0000000a261a7981 */ /* 0x000762000c1e1500 */
[----:B0-----:R-:W-:-:S03]  /*0a90*/  LEA R36, P1, R43, R10, 0x1 ;  /* 0x0000000a2b247211 */ /* 0x001fc600078208ff */
[----:B------:R0:W5:Y:S01]  /*0aa0*/  LDG.E.U16 R29, desc[UR10][R34.64] ;  /* 0x0000000a221d7981 */ /* 0x000162000c1e1500 */
[----:B------:R-:W-:Y:S01]  /*0ab0*/  LEA.HI.X.SX32 R37, R43, R8, 0x1, P1 ;  /* 0x000000082b257211 */ /* 0x000fe200008f0eff */
[----:B---3--:R-:W-:Y:S01]  /*0ac0*/  IMAD R39, R13, 0x2, R43 ;  /* 0x000000020d277824 */ /* 0x008fe200078e022b */
[----:B------:R-:W-:-:S03]  /*0ad0*/  LEA R40, P2, R41, R10, 0x1 ;  /* 0x0000000a29287211 */ /* 0x000fc600078408ff */
[----:B------:R3:W5:Y:S01]  /*0ae0*/  LDG.E.U16 R31, desc[UR10][R36.64] ;  /* 0x0000000a241f7981 */ /* 0x000762000c1e1500 */
[----:B------:R-:W-:-:S05]  /*0af0*/  IMAD R43, R13, 0x2, R39 ;  /* 0x000000020d2b7824 */ /* 0x000fca00078e0227 */
[----:B------:R-:W-:Y:S02]  /*0b00*/  LEA R45, R13, R43, 0x1 ;  /* 0x0000002b0d2d7211 */ /* 0x000fe400078e08ff */
[----:B------:R-:W-:-:S03]  /*0b10*/  LEA R38, P1, R39, R10, 0x1 ;  /* 0x0000000a27267211 */ /* 0x000fc600078208ff */
[----:B------:R-:W-:Y:S01]  /*0b20*/  IMAD R47, R13, 0x2, R45 ;  /* 0x000000020d2f7824 */ /* 0x000fe200078e022d */
[----:B------:R-:W-:-:S03]  /*0b30*/  LEA.HI.X.SX32 R39, R39, R8, 0x1, P1 ;  /* 0x0000000827277211 */ /* 0x000fc600008f0eff */
[----:B0-----:R-:W-:Y:S01]  /*0b40*/  IMAD R35, R13, 0x2, R47 ;  /* 0x000000020d237824 */ /* 0x001fe200078e022f */
[----:B------:R-:W-:Y:S01]  /*0b50*/  LEA R42, P1, R43, R10, 0x1 ;  /* 0x0000000a2b2a7211 */ /* 0x000fe200078208ff */
[----:B------:R0:W5:Y:S02]  /*0b60*/  LDG.E.U16 R32, desc[UR10][R38.64] ;  /* 0x0000000a26207981 */ /* 0x000164000c1e1500 */
[----:B---3--:R-:W-:Y:S01]  /*0b70*/  IMAD R37, R13, 0x2, R35 ;  /* 0x000000020d257824 */ /* 0x008fe200078e0223 */
[-C--:B------:R-:W-:Y:S02]  /*0b80*/  LEA.HI.X.SX32 R41, R41, R8.reuse, 0x1, P2 ;  /* 0x0000000829297211 */ /* 0x080fe400010f0eff */
[----:B------:R-:W-:Y:S02]  /*0b90*/  LEA.HI.X.SX32 R43, R43, R8, 0x1, P1 ;  /* 0x000000082b2b7211 */ /* 0x000fe400008f0eff */
[-C--:B------:R-:W-:Y:S01]  /*0ba0*/  LEA R46, P1, R47, R10.reuse, 0x1 ;  /* 0x0000000a2f2e7211 */ /* 0x080fe200078208ff */
[----:B------:R3:W5:Y:S01]  /*0bb0*/  LDG.E.U16 R30, desc[UR10][R40.64] ;  /* 0x0000000a281e7981 */ /* 0x000762000c1e1500 */
[----:B------:R-:W-:-:S02]  /*0bc0*/  LEA R44, P2, R45, R10, 0x1 ;  /* 0x0000000a2d2c7211 */ /* 0x000fc400078408ff */
[----:B------:R-:W-:Y:S01]  /*0bd0*/  LEA R51, R13, R37, 0x1 ;  /* 0x000000250d337211 */ /* 0x000fe200078e08ff */
[----:B------:R-:W5:Y:S01]  /*0be0*/  LDG.E.U16 R33, desc[UR10][R42.64] ;  /* 0x0000000a2a217981 */ /* 0x000f62000c1e1500 */
[-C--:B------:R-:W-:Y:S02]  /*0bf0*/  LEA.HI.X.SX32 R47, R47, R8.reuse, 0x1, P1 ;  /* 0x000000082f2f7211 */ /* 0x080fe400008f0eff */
[----:B------:R-:W-:Y:S01]  /*0c00*/  LEA.HI.X.SX32 R45, R45, R8, 0x1, P2 ;  /* 0x000000082d2d7211 */ /* 0x000fe200010f0eff */
[----:B0-----:R-:W-:Y:S01]  /*0c10*/  IMAD R39, R13, 0x2, R51 ;  /* 0x000000020d277824 */ /* 0x001fe200078e0233 */
[----:B---3--:R-:W-:-:S03]  /*0c20*/  LEA R40, P1, R35, R10, 0x1 ;  /* 0x0000000a23287211 */ /* 0x008fc600078208ff */
[----:B------:R0:W5:Y:S01]  /*0c30*/  LDG.E.U16 R34, desc[UR10][R44.64] ;  /* 0x0000000a2c227981 */ /* 0x000162000c1e1500 */
[----:B------:R-:W-:Y:S02]  /*0c40*/  LEA.HI.X.SX32 R41, R35, R8, 0x1, P1 ;  /* 0x0000000823297211 */ /* 0x000fe400008f0eff */
[----:B------:R-:W-:Y:S01]  /*0c50*/  LEA R48, P1, R37, R10, 0x1 ;  /* 0x0000000a25307211 */ /* 0x000fe200078208ff */
[----:B------:R3:W5:Y:S01]  /*0c60*/  LDG.E.U16 R35, desc[UR10][R46.64] ;  /* 0x0000000a2e237981 */ /* 0x000762000c1e1500 */
[----:B0-----:R-:W-:Y:S02]  /*0c70*/  IMAD R45, R13, 0x2, R39 ;  /* 0x000000020d2d7824 */ /* 0x001fe400078e0227 */
[----:B------:R-:W-:Y:S01]  /*0c80*/  LEA.HI.X.SX32 R49, R37, R8, 0x1, P1 ;  /* 0x0000000825317211 */ /* 0x000fe200008f0eff */
[----:B------:R-:W5:Y:S01]  /*0c90*/  LDG.E.U16 R36, desc[UR10][R40.64] ;  /* 0x0000000a28247981 */ /* 0x000f62000c1e1500 */
[-C--:B------:R-:W-:Y:S01]  /*0ca0*/  LEA R42, P1, R39, R10.reuse, 0x1 ;  /* 0x0000000a272a7211 */ /* 0x080fe200078208ff */
[----:B---3--:R-:W-:Y:S01]  /*0cb0*/  IMAD R47, R13, 0x2, R45 ;  /* 0x000000020d2f7824 */ /* 0x008fe200078e022d */
[----:B------:R-:W-:Y:S01]  /*0cc0*/  LEA R50, P2, R51, R10, 0x1 ;  /* 0x0000000a33327211 */ /* 0x000fe200078408ff */
[----:B------:R0:W5:Y:S01]  /*0cd0*/  LDG.E.U16 R37, desc[UR10][R48.64] ;  /* 0x0000000a30257981 */ /* 0x000162000c1e1500 */
[----:B------:R-:W-:-:S02]  /*0ce0*/  LEA.HI.X.SX32 R43, R39, R8, 0x1, P1 ;  /* 0x00000008272b7211 */ /* 0x000fc400008f0eff */
[----:B------:R-:W-:Y:S02]  /*0cf0*/  LEA R44, P1, R45, R10, 0x1 ;  /* 0x0000000a2d2c7211 */ /* 0x000fe400078208ff */
[----:B------:R-:W-:Y:S01]  /*0d00*/  LEA R53, R13, R47, 0x1 ;  /* 0x0000002f0d357211 */ /* 0x000fe200078e08ff */
[----:B------:R-:W5:Y:S01]  /*0d10*/  LDG.E.U16 R39, desc[UR10][R42.64] ;  /* 0x0000000a2a277981 */ /* 0x000f62000c1e1500 */
[-C--:B------:R-:W-:Y:S02]  /*0d20*/  LEA.HI.X.SX32 R45, R45, R8.reuse, 0x1, P1 ;  /* 0x000000082d2d7211 */ /* 0x080fe400008f0eff */
[----:B------:R-:W-:Y:S01]  /*0d30*/  LEA.HI.X.SX32 R51, R51, R8, 0x1, P2 ;  /* 0x0000000833337211 */ /* 0x000fe200010f0eff */
[----:B------:R-:W-:Y:S01]  /*0d40*/  IMAD R55, R13, 0x2, R53 ;  /* 0x000000020d377824 */ /* 0x000fe200078e0235 */
        /* <DEDUP_REMOVED lines=196> */
[----:B0-----:R-:W-:-:S02]  /*1990*/  LEA R96, P1, R103, R10, 0x1 ;  /* 0x0000000a67607211 */ /* 0x001fc400078208ff */
[----:B------:R-:W-:Y:S01]  /*19a0*/  LEA R100, P2, R101, R10, 0x1 ;  /* 0x0000000a65647211 */ /* 0x000fe200078408ff */
[----:B------:R-:W5:Y:S01]  /*19b0*/  LDG.E.U16 R89, desc[UR10][R94.64] ;  /* 0x0000000a5e597981 */ /* 0x000f62000c1e1500 */
[-C--:B------:R-:W-:Y:S01]  /*19c0*/  LEA.HI.X.SX32 R97, R103, R8.reuse, 0x1, P1 ;  /* 0x0000000867617211 */ /* 0x080fe200008f0eff */
[----:B---3--:R-:W-:Y:S01]  /*19d0*/  IMAD R99, R13, 0x2, R103 ;  /* 0x000000020d637824 */ /* 0x008fe200078e0267 */
[----:B------:R-:W-:-:S03]  /*19e0*/  LEA.HI.X.SX32 R101, R101, R8, 0x1, P2 ;  /* 0x0000000865657211 */ /* 0x000fc600010f0eff */
[----:B------:R-:W5:Y:S01]  /*19f0*/  LDG.E.U16 R91, desc[UR10][R96.64] ;  /* 0x0000000a605b7981 */ /* 0x000f62000c1e1500 */
[----:B------:R-:W-:Y:S01]  /*1a00*/  IMAD R103, R13, 0x2, R99 ;  /* 0x000000020d677824 */ /* 0x000fe200078e0263 */
[----:B------:R-:W-:Y:S02]  /*1a10*/  LEA R98, P1, R99, R10, 0x1 ;  /* 0x0000000a63627211 */ /* 0x000fe400078208ff */
[----:B------:R0:W5:Y:S02]  /*1a20*/  LDG.E.U16 R90, desc[UR10][R100.64] ;  /* 0x0000000a645a7981 */ /* 0x000164000c1e1500 */
[----:B------:R-:W-:Y:S02]  /*1a30*/  LEA R105, R13, R103, 0x1 ;  /* 0x000000670d697211 */ /* 0x000fe400078e08ff */
[----:B------:R-:W-:Y:S02]  /*1a40*/  LEA.HI.X.SX32 R99, R99, R8, 0x1, P1 ;  /* 0x0000000863637211 */ /* 0x000fe400008f0eff */
[-C--:B------:R-:W-:Y:S01]  /*1a50*/  LEA R102, P1, R103, R10.reuse, 0x1 ;  /* 0x0000000a67667211 */ /* 0x080fe200078208ff */
[----:B------:R-:W-:Y:S01]  /*1a60*/  IMAD R109, R13, 0x2, R105 ;  /* 0x000000020d6d7824 */ /* 0x000fe200078e0269 */
[----:B------:R-:W-:Y:S01]  /*1a70*/  LEA R106, P2, R105, R10, 0x1 ;  /* 0x0000000a696a7211 */ /* 0x000fe200078408ff */
[----:B------:R3:W5:Y:S01]  /*1a80*/  LDG.E.U16 R92, desc[UR10][R98.64] ;  /* 0x0000000a625c7981 */ /* 0x000762000c1e1500 */
[----:B------:R-:W-:Y:S01]  /*1a90*/  LEA.HI.X.SX32 R103, R103, R8, 0x1, P1 ;  /* 0x0000000867677211 */ /* 0x000fe200008f0eff */
[----:B0-----:R-:W-:Y:S01]  /*1aa0*/  IMAD R101, R13, 0x2, R109 ;  /* 0x000000020d657824 */ /* 0x001fe200078e026d */
[----:B------:R-:W-:-:S02]  /*1ab0*/  LEA R94, P1, R109, R10, 0x1 ;  /* 0x0000000a6d5e7211 */ /* 0x000fc400078208ff */
[-C--:B------:R-:W-:Y:S01]  /*1ac0*/  LEA.HI.X.SX32 R107, R105, R8.reuse, 0x1, P2 ;  /* 0x00000008696b7211 */ /* 0x080fe200010f0eff */
[----:B------:R-:W5:Y:S01]  /*1ad0*/  LDG.E.U16 R93, desc[UR10][R102.64] ;  /* 0x0000000a665d7981 */ /* 0x000f62000c1e1500 */
[----:B------:R-:W-:Y:S01]  /*1ae0*/  LEA.HI.X.SX32 R95, R109, R8, 0x1, P1 ;  /* 0x000000086d5f7211 */ /* 0x000fe200008f0eff */
[----:B------:R-:W-:Y:S01]  /*1af0*/  IMAD R109, R13, 0x2, R101 ;  /* 0x000000020d6d7824 */ /* 0x000fe200078e0265 */
[C---:B------:R-:W-:Y:S01]  /*1b00*/  LEA R96, P1, R101.reuse, R10, 0x1 ;  /* 0x0000000a65607211 */ /* 0x040fe200078208ff */
[----:B------:R0:W5:Y:S03]  /*1b10*/  LDG.E.U16 R104, desc[UR10][R106.64] ;  /* 0x0000000a6a687981 */ /* 0x000166000c1e1500 */
[----:B------:R-:W-:Y:S01]  /*1b20*/  LEA.HI.X.SX32 R97, R101, R8, 0x1, P1 ;  /* 0x0000000865617211 */ /* 0x000fe200008f0eff */
[----:B------:R4:W5:Y:S01]  /*1b30*/  LDG.E.U16 R105, desc[UR10][R94.64] ;  /* 0x0000000a5e697981 */ /* 0x000962000c1e1500 */
[----:B------:R-:W-:-:S02]  /*1b40*/  LEA R101, R13, R109, 0x1 ;  /* 0x0000006d0d657211 */ /* 0x000fc400078e08ff */
[----:B---3--:R-:W-:Y:S01]  /*1b50*/  LEA R98, P1, R109, R10, 0x1 ;  /* 0x0000000a6d627211 */ /* 0x008fe200078208ff */
[----:B------:R3:W5:Y:S02]  /*1b60*/  LDG.E.U16 R110, desc[UR10][R96.64] ;  /* 0x0000000a606e7981 */ /* 0x000764000c1e1500 */
[----:B------:R-:W-:Y:S01]  /*1b70*/  IMAD R113, R13, 0x2, R101 ;  /* 0x000000020d717824 */ /* 0x000fe200078e0265 */
[----:B------:R-:W-:-:S03]  /*1b80*/  LEA.HI.X.SX32 R99, R109, R8, 0x1, P1 ;  /* 0x000000086d637211 */ /* 0x000fc600008f0eff */
[----:B0-----:R-:W-:Y:S01]  /*1b90*/  IMAD R107, R13, 0x2, R113 ;  /* 0x000000020d6b7824 */ /* 0x001fe200078e0271 */
[----:B------:R-:W-:Y:S01]  /*1ba0*/  LEA R102, P1, R113, R10, 0x1 ;  /* 0x0000000a71667211 */ /* 0x000fe200078208ff */
[----:B------:R0:W5:Y:S02]  /*1bb0*/  LDG.E.U16 R111, desc[UR10][R98.64] ;  /* 0x0000000a626f7981 */ /* 0x000164000c1e1500 */
[----:B------:R-:W-:Y:S01]  /*1bc0*/  IMAD R109, R13, 0x2, R107 ;  /* 0x000000020d6d7824 */ /* 0x000fe200078e026b */
[----:B------:R-:W-:Y:S02]  /*1bd0*/  LEA.HI.X.SX32 R103, R113, R8, 0x1, P1 ;  /* 0x0000000871677211 */ /* 0x000fe400008f0eff */
[-C--:B----4-:R-:W-:Y:S02]  /*1be0*/  LEA R94, P1, R107, R10.reuse, 0x1 ;  /* 0x0000000a6b5e7211 */ /* 0x090fe400078208ff */
[----:B------:R-:W-:Y:S01]  /*1bf0*/  LEA R100, P2, R101, R10, 0x1 ;  /* 0x0000000a65647211 */ /* 0x000fe200078408ff */
[----:B------:R-:W5:Y:S01]  /*1c00*/  LDG.E.U16 R113, desc[UR10][R102.64] ;  /* 0x0000000a66717981 */ /* 0x000f62000c1e1500 */
[----:B------:R-:W-:-:S02]  /*1c10*/  LEA.HI.X.SX32 R95, R107, R8, 0x1, P1 ;  /* 0x000000086b5f7211 */ /* 0x000fc400008f0eff */
[----:B------:R-:W-:Y:S02]  /*1c20*/  LEA R107, R13, R109, 0x1 ;  /* 0x0000006d0d6b7211 */ /* 0x000fe400078e08ff */
[----:B------:R-:W-:Y:S01]  /*1c30*/  LEA.HI.X.SX32 R101, R101, R8, 0x1, P2 ;  /* 0x0000000865657211 */ /* 0x000fe200010f0eff */
[----:B------:R-:W5:Y:S02]  /*1c40*/  LDG.E.U16 R114, desc[UR10][R94.64] ;  /* 0x0000000a5e727981 */ /* 0x000f64000c1e1500 */
[----:B------:R-:W-:Y:S01]  /*1c50*/  IMAD R119, R13, 0x2, R107 ;  /* 0x000000020d777824 */ /* 0x000fe200078e026b */
[C---:B---3--:R-:W-:Y:S01]  /*1c60*/  LEA R96, P1, R109.reuse, R10, 0x1 ;  /* 0x0000000a6d607211 */ /* 0x048fe200078208ff */
[----:B------:R3:W5:Y:S03]  /*1c70*/  LDG.E.U16 R112, desc[UR10][R100.64] ;  /* 0x0000000a64707981 */ /* 0x000766000c1e1500 */
[----:B------:R-:W-:-:S02]  /*1c80*/  LEA.HI.X.SX32 R97, R109, R8, 0x1, P1 ;  /* 0x000000086d617211 */ /* 0x000fc400008f0eff */
[-C--:B0-----:R-:W-:Y:S02]  /*1c90*/  LEA R98, P1, R119, R10.reuse, 0x1 ;  /* 0x0000000a77627211 */ /* 0x081fe400078208ff */
[----:B------:R-:W-:Y:S01]  /*1ca0*/  LEA R106, P2, R107, R10, 0x1 ;  /* 0x0000000a6b6a7211 */ /* 0x000fe200078408ff */
[----:B------:R0:W5:Y:S01]  /*1cb0*/  LDG.E.U16 R115, desc[UR10][R96.64] ;  /* 0x0000000a60737981 */ /* 0x000162000c1e1500 */
[----:B---3--:R-:W-:-:S04]  /*1cc0*/  IMAD R101, R13, 0x2, R119 ;  /* 0x000000020d657824 */ /* 0x008fc800078e0277 */
[----:B------:R-:W-:Y:S01]  /*1cd0*/  IMAD R103, R13, 0x2, R101 ;  /* 0x000000020d677824 */ /* 0x000fe200078e0265 */
[----:B------:R-:W-:Y:S02]  /*1ce0*/  LEA.HI.X.SX32 R99, R119, R8, 0x1, P1 ;  /* 0x0000000877637211 */ /* 0x000fe400008f0eff */
[----:B------:R-:W-:Y:S02]  /*1cf0*/  LEA R100, P1, R101, R10, 0x1 ;  /* 0x0000000a65647211 */ /* 0x000fe400078208ff */
[----:B------:R-:W-:Y:S01]  /*1d00*/  LEA R109, R13, R103, 0x1 ;  /* 0x000000670d6d7211 */ /* 0x000fe200078e08ff */
[----:B------:R-:W5:Y:S01]  /*1d10*/  LDG.E.U16 R120, desc[UR10][R98.64] ;  /* 0x0000000a62787981 */ /* 0x000f62000c1e1500 */
[-C--:B------:R-:W-:Y:S02]  /*1d20*/  LEA.HI.X.SX32 R107, R107, R8.reuse, 0x1, P2 ;  /* 0x000000086b6b7211 */ /* 0x080fe400010f0eff */
[----:B------:R-:W-:Y:S01]  /*1d30*/  LEA.HI.X.SX32 R101, R101, R8, 0x1, P1 ;  /* 0x0000000865657211 */ /* 0x000fe200008f0eff */
[----:B------:R-:W-:Y:S01]  /*1d40*/  IMAD R119, R13, 0x2, R109 ;  /* 0x000000020d777824 */ /* 0x000fe200078e026d */
[-C--:B------:R-:W-:Y:S01]  /*1d50*/  LEA R94, P1, R103, R10.reuse, 0x1 ;  /* 0x0000000a675e7211 */ /* 0x080fe200078208ff */
[----:B------:R3:W5:Y:S01]  /*1d60*/  LDG.E.U16 R116, desc[UR10][R106.64] ;  /* 0x0000000a6a747981 */ /* 0x000762000c1e1500 */
[----:B------:R-:W-:-:S02]  /*1d70*/  LEA R102, P2, R109, R10, 0x1 ;  /* 0x0000000a6d667211 */ /* 0x000fc400078408ff */
[----:B------:R-:W-:Y:S01]  /*1d80*/  LEA.HI.X.SX32 R95, R103, R8, 0x1, P1 ;  /* 0x00000008675f7211 */ /* 0x000fe200008f0eff */
[----:B------:R4:W5:Y:S01]  /*1d90*/  LDG.E.U16 R121, desc[UR10][R100.64] ;  /* 0x0000000a64797981 */ /* 0x000962000c1e1500 */
[----:B0-----:R-:W-:Y:S01]  /*1da0*/  LEA R96, P1, R119, R10, 0x1 ;  /* 0x0000000a77607211 */ /* 0x001fe200078208ff */
[----:B---3--:R-:W-:Y:S01]  /*1db0*/  IMAD R107, R13, 0x2, R119 ;  /* 0x000000020d6b7824 */ /* 0x008fe200078e0277 */
        /* <DEDUP_REMOVED lines=9> */
[----:B----4-:R-:W-:Y:S01]  /*1e50*/  LEA R100, P1, R109, R10, 0x1 ;  /* 0x0000000a6d647211 */ /* 0x010fe200078208ff */
        /* <DEDUP_REMOVED lines=8> */
[-C--:B---3--:R-:W-:Y:S02]  /*1ee0*/  LEA R96, P1, R103, R10.reuse, 0x1 ;  /* 0x0000000a67607211 */ /* 0x088fe400078208ff */
[----:B------:R-:W-:Y:S01]  /*1ef0*/  LEA R106, P2, R107, R10, 0x1 ;  /* 0x0000000a6b6a7211 */ /* 0x000fe200078408ff */
[----:B------:R3:W5:Y:S01]  /*1f00*/  LDG.E.U16 R128, desc[UR10][R94.64] ;  /* 0x0000000a5e807981 */ /* 0x000762000c1e1500 */
[----:B------:R-:W-:-:S02]  /*1f10*/  LEA.HI.X.SX32 R97, R103, R8, 0x1, P1 ;  /* 0x0000000867617211 */ /* 0x000fc400008f0eff */
[----:B------:R-:W-:Y:S02]  /*1f20*/  LEA R103, R13, R109, 0x1 ;  /* 0x0000006d0d677211 */ /* 0x000fe400078e08ff */
[----:B----4-:R-:W-:Y:S01]  /*1f30*/  LEA R98, P1, R109, R10, 0x1 ;  /* 0x0000000a6d627211 */ /* 0x010fe200078208ff */
[----:B------:R-:W5:Y:S02]  /*1f40*/  LDG.E.U16 R129, desc[UR10][R96.64] ;  /* 0x0000000a60817981 */ /* 0x000f64000c1e1500 */
[----:B------:R-:W-:Y:S01]  /*1f50*/  IMAD R119, R13, 0x2, R103 ;  /* 0x000000020d777824 */ /* 0x000fe200078e0267 */
[-C--:B------:R-:W-:Y:S02]  /*1f60*/  LEA.HI.X.SX32 R107, R107, R8.reuse, 0x1, P2 ;  /* 0x000000086b6b7211 */ /* 0x080fe400010f0eff */
[----:B------:R-:W-:Y:S01]  /*1f70*/  LEA.HI.X.SX32 R99, R109, R8, 0x1, P1 ;  /* 0x000000086d637211 */ /* 0x000fe200008f0eff */
[----:B0-----:R-:W-:Y:S01]  /*1f80*/  IMAD R101, R13, 0x2, R119 ;  /* 0x000000020d657824 */ /* 0x001fe200078e0277 */
[----:B------:R-:W-:Y:S01]  /*1f90*/  LEA R108, P1, R119, R10, 0x1 ;  /* 0x0000000a776c7211 */ /* 0x000fe200078208ff */
[----:B------:R0:W5:Y:S02]  /*1fa0*/  LDG.E.U16 R127, desc[UR10][R106.64] ;  /* 0x0000000a6a7f7981 */ /* 0x000164000c1e1500 */
[----:B---3--:R-:W-:Y:S01]  /*1fb0*/  IMAD R95, R13, 0x2, R101 ;  /* 0x000000020d5f7824 */ /* 0x008fe200078e0265 */
[----:B------:R-:W-:Y:S01]  /*1fc0*/  LEA.HI.X.SX32 R109, R119, R8, 0x1, P1 ;  /* 0x00000008776d7211 */ /* 0x000fe200008f0eff */
[----:B------:R3:W5:Y:S01]  /*1fd0*/  LDG.E.U16 R130, desc[UR10][R98.64] ;  /* 0x0000000a62827981 */ /* 0x000762000c1e1500 */
[----:B------:R-:W-:-:S03]  /*1fe0*/  LEA R102, P2, R103, R10, 0x1 ;  /* 0x0000000a67667211 */ /* 0x000fc600078408ff */
[----:B------:R4:W5:Y:S01]  /*1ff0*/  LDG.E.U16 R132, desc[UR10][R108.64] ;  /* 0x0000000a6c847981 */ /* 0x000962000c1e1500 */
[----:B0-----:R-:W-:-:S04]  /*2000*/  LEA R106, P1, R101, R10, 0x1 ;  /* 0x0000000a656a7211 */ /* 0x001fc800078208ff */
[----:B------:R-:W-:Y:S02]  /*2010*/  LEA.HI.X.SX32 R107, R101, R8, 0x1, P1 ;  /* 0x00000008656b7211 */ /* 0x000fe400008f0eff */
[----:B------:R-:W-:Y:S02]  /*2020*/  LEA R101, R13, R95, 0x1 ;  /* 0x0000005f0d657211 */ /* 0x000fe400078e08ff */
[----:B------:R-:W-:Y:S01]  /*2030*/  LEA R118, P1, R95, R10, 0x1 ;  /* 0x0000000a5f767211 */ /* 0x000fe200078208ff */
[----:B------:R-:W5:Y:S02]  /*2040*/  LDG.E.U16 R133, desc[UR10][R106.64] ;  /* 0x0000000a6a857981 */ /* 0x000f64000c1e1500 */
[----:B------:R-:W-:Y:S01]  /*2050*/  IMAD R97, R13, 0x2, R101 ;  /* 0x000000020d617824 */ /* 0x000fe200078e0265 */
[----:B------:R-:W-:Y:S02]  /*2060*/  LEA.HI.X.SX32 R103, R103, R8, 0x1, P2 ;  /* 0x0000000867677211 */ /* 0x000fe400010f0eff */
[----:B------:R-:W-:-:S02]  /*2070*/  LEA R94, P2, R101, R10, 0x1 ;  /* 0x0000000a655e7211 */ /* 0x000fc400078408ff */
[----:B------:R-:W-:Y:S01]  /*2080*/  LEA.HI.X.SX32 R119, R95, R8, 0x1, P1 ;  /* 0x000000085f777211 */ /* 0x000fe200008f0eff */
[----:B---3--:R-:W-:Y:S01]  /*2090*/  IMAD R99, R13, 0x2, R97 ;  /* 0x000000020d637824 */ /* 0x008fe200078e0261 */
[----:B------:R-:W-:Y:S01]  /*20a0*/  LEA R100, P1, R97, R10, 0x1 ;  /* 0x0000000a61647211 */ /* 0x000fe200078208ff */
[----:B------:R0:W5:Y:S01]  /*20b0*/  LDG.E.U16 R131, desc[UR10][R102.64] ;  /* 0x0000000a66837981 */ /* 0x000162000c1e1500 */
[-C--:B------:R-:W-:Y:S02]  /*20c0*/  LEA.HI.X.SX32 R95, R101, R8.reuse, 0x1, P2 ;  /* 0x00000008655f7211 */ /* 0x080fe400010f0eff */
[----:B------:R-:W-:Y:S01]  /*20d0*/  LEA.HI.X.SX32 R101, R97, R8, 0x1, P1 ;  /* 0x0000000861657211 */ /* 0x000fe200008f0eff */
[----:B------:R-:W-:Y:S01]  /*20e0*/  IMAD R97, R13, 0x2, R99 ;  /* 0x000000020d617824 */ /* 0x000fe200078e0263 */
[----:B------:R-:W-:Y:S01]  /*20f0*/  LEA R98, P1, R99, R10, 0x1 ;  /* 0x0000000a63627211 */ /* 0x000fe200078208ff */
[----:B------:R3:W5:Y:S03]  /*2100*/  LDG.E.U16 R134, desc[UR10][R94.64] ;  /* 0x0000000a5e867981 */ /* 0x000766000c1e1500 */
[----:B----4-:R-:W-:Y:S01]  /*2110*/  LEA R109, R13, R97, 0x1 ;  /* 0x000000610d6d7211 */ /* 0x010fe200078e08ff */
[----:B------:R4:W5:Y:S01]  /*2120*/  LDG.E.U16 R135, desc[UR10][R100.64] ;  /* 0x0000000a64877981 */ /* 0x000962000c1e1500 */
[----:B------:R-:W-:-:S02]  /*2130*/  LEA.HI.X.SX32 R99, R99, R8, 0x1, P1 ;  /* 0x0000000863637211 */ /* 0x000fc400008f0eff */
[-C--:B0-----:R-:W-:Y:S01]  /*2140*/  LEA R102, P1, R97, R10.reuse, 0x1 ;  /* 0x0000000a61667211 */ /* 0x081fe200078208ff */
[----:B------:R-:W-:Y:S01]  /*2150*/  IMAD R107, R13, 0x2, R109 ;  /* 0x000000020d6b7824 */ /* 0x000fe200078e026d */
[----:B------:R-:W-:Y:S01]  /*2160*/  LEA R96, P2, R109, R10, 0x1 ;  /* 0x0000000a6d607211 */ /* 0x000fe200078408ff */
[----:B------:R-:W5:Y:S01]  /*2170*/  LDG.E.U16 R118, desc[UR10][R118.64] ;  /* 0x0000000a76767981 */ /* 0x000f62000c1e1500 */
[----:B------:R-:W-:Y:S01]  /*2180*/  LEA.HI.X.SX32 R103, R97, R8, 0x1, P1 ;  /* 0x0000000861677211 */ /* 0x000fe200008f0eff */
[----:B---3--:R-:W-:Y:S01]  /*2190*/  IMAD R95, R13, 0x2, R107 ;  /* 0x000000020d5f7824 */ /* 0x008fe200078e026b */
[----:B------:R-:W-:Y:S01]  /*21a0*/  LEA R106, P1, R107, R10, 0x1 ;  /* 0x0000000a6b6a7211 */ /* 0x000fe200078208ff */
[----:B------:R0:W5:Y:S01]  /*21b0*/  LDG.E.U16 R136, desc[UR10][R98.64] ;  /* 0x0000000a62887981 */ /* 0x000162000c1e1500 */
[-C--:B------:R-:W-:Y:S01]  /*21c0*/  LEA.HI.X.SX32 R97, R109, R8.reuse, 0x1, P2 ;  /* 0x000000086d617211 */ /* 0x080fe200010f0eff */
[----:B------:R-:W-:Y:S01]  /*21d0*/  IMAD R109, R13, 0x2, R95 ;  /* 0x000000020d6d7824 */ /* 0x000fe200078e025f */
[----:B------:R-:W-:Y:S01]  /*21e0*/  LEA.HI.X.SX32 R107, R107, R8, 0x1, P1 ;  /* 0x000000086b6b7211 */ /* 0x000fe200008f0eff */
[----:B------:R-:W5:Y:S01]  /*21f0*/  LDG.E.U16 R137, desc[UR10][R102.64] ;  /* 0x0000000a66897981 */ /* 0x000f62000c1e1500 */
[----:B----4-:R-:W-:-:S03]  /*2200*/  LEA R100, P1, R95, R10, 0x1 ;  /* 0x0000000a5f647211 */ /* 0x010fc600078208ff */
[----:B------:R3:W5:Y:S01]  /*2210*/  LDG.E.U16 R138, desc[UR10][R96.64] ;  /* 0x0000000a608a7981 */ /* 0x000762000c1e1500 */
[----:B------:R-:W-:Y:S02]  /*2220*/  LEA.HI.X.SX32 R101, R95, R8, 0x1, P1 ;  /* 0x000000085f657211 */ /* 0x000fe400008f0eff */
[----:B------:R-:W-:Y:S01]  /*2230*/  LEA R95, R13, R109, 0x1 ;  /* 0x0000006d0d5f7211 */ /* 0x000fe200078e08ff */
[----:B------:R4:W5:Y:S01]  /*2240*/  LDG.E.U16 R139, desc[UR10][R106.64] ;  /* 0x0000000a6a8b7981 */ /* 0x000962000c1e1500 */
[----:B0-----:R-:W-:-:S03]  /*2250*/  LEA R98, P1, R109, R10, 0x1 ;  /* 0x0000000a6d627211 */ /* 0x001fc600078208ff */
[----:B------:R-:W-:Y:S01]  /*2260*/  IMAD R119, R13, 0x2, R95 ;  /* 0x000000020d777824 */ /* 0x000fe200078e025f */
[----:B------:R-:W-:Y:S01]  /*2270*/  LEA.HI.X.SX32 R99, R109, R8, 0x1, P1 ;  /* 0x000000086d637211 */ /* 0x000fe200008f0eff */
[----:B------:R0:W5:Y:S02]  /*2280*/  LDG.E.U16 R140, desc[UR10][R100.64] ;  /* 0x0000000a648c7981 */ /* 0x000164000c1e1500 */
[----:B---3--:R-:W-:Y:S01]  /*2290*/  IMAD R97, R13, 0x2, R119 ;  /* 0x000000020d617824 */ /* 0x008fe200078e0277 */
[----:B------:R-:W-:Y:S01]  /*22a0*/  LEA R108, P1, R119, R10, 0x1 ;  /* 0x0000000a776c7211 */ /* 0x000fe200078208ff */
[----:B------:R3:W5:Y:S02]  /*22b0*/  LDG.E.U16 R141, desc[UR10][R98.64] ;  /* 0x0000000a628d7981 */ /* 0x000764000c1e1500 */
[----:B----4-:R-:W-:Y:S01]  /*22c0*/  IMAD R107, R13, 0x2, R97 ;  /* 0x000000020d6b7824 */ /* 0x010fe200078e0261 */
[----:B------:R-:W-:Y:S02]  /*22d0*/  LEA.HI.X.SX32 R109, R119, R8, 0x1, P1 ;  /* 0x00000008776d7211 */ /* 0x000fe400008f0eff */
[----:B------:R-:W-:-:S02]  /*22e0*/  LEA R102, P1, R97, R10, 0x1 ;  /* 0x0000000a61667211 */ /* 0x000fc400078208ff */
[----:B------:R-:W-:Y:S01]  /*22f0*/  LEA R94, P2, R95, R10, 0x1 ;  /* 0x0000000a5f5e7211 */ /* 0x000fe200078408ff */
[----:B------:R-:W5:Y:S01]  /*2300*/  LDG.E.U16 R144, desc[UR10][R108.64] ;  /* 0x0000000a6c907981 */ /* 0x000f62000c1e1500 */
[----:B------:R-:W-:Y:S02]  /*2310*/  LEA.HI.X.SX32 R103, R97, R8, 0x1, P1 ;  /* 0x0000000861677211 */ /* 0x000fe400008f0eff */
[----:B------:R-:W-:Y:S02]  /*2320*/  LEA R97, R13, R107, 0x1 ;  /* 0x0000006b0d617211 */ /* 0x000fe400078e08ff */
[----:B0-----:R-:W-:Y:S01]  /*2330*/  LEA R100, P1, R107, R10, 0x1 ;  /* 0x0000000a6b647211 */ /* 0x001fe200078208ff */
[----:B------:R-:W5:Y:S02]  /*2340*/  LDG.E.U16 R145, desc[UR10][R102.64] ;  /* 0x0000000a66917981 */ /* 0x000f64000c1e1500 */
[----:B------:R-:W-:Y:S01]  /*2350*/  IMAD R119, R13, 0x2, R97 ;  /* 0x000000020d777824 */ /* 0x000fe200078e0261 */
[----:B------:R-:W-:-:S02]  /*2360*/  LEA.HI.X.SX32 R95, R95, R8, 0x1, P2 ;  /* 0x000000085f5f7211 */ /* 0x000fc400010f0eff */
[----:B------:R-:W-:Y:S01]  /*2370*/  LEA.HI.X.SX32 R101, R107, R8, 0x1, P1 ;  /* 0x000000086b657211 */ /* 0x000fe200008f0eff */
[----:B------:R-:W-:Y:S01]  /*2380*/  IMAD R107, R13, 0x2, R119 ;  /* 0x000000020d6b7824 */ /* 0x000fe200078e0277 */
[C---:B------:R-:W-:Y:S01]  /*2390*/  LEA R96, P2, R97.reuse, R10, 0x1 ;  /* 0x0000000a61607211 */ /* 0x040fe200078408ff */
[----:B------:R0:W5:Y:S03]  /*23a0*/  LDG.E.U16 R142, desc[UR10][R94.64] ;  /* 0x0000000a5e8e7981 */ /* 0x000166000c1e1500 */
[----:B------:R-:W-:Y:S01]  /*23b0*/  LEA.HI.X.SX32 R97, R97, R8, 0x1, P2 ;  /* 0x0000000861617211 */ /* 0x000fe200010f0eff */
[----:B------:R-:W-:Y:S01]  /*23c0*/  IMAD.SHL.U32 R143, R0, 0x2, RZ ;  /* 0x00000002008f7824 */ /* 0x000fe200078e00ff */
[----:B---3--:R-:W-:Y:S01]  /*23d0*/  LEA R98, P1, R119, R10, 0x1 ;  /* 0x0000000a77627211 */ /* 0x008fe200078208ff */
[----:B------:R-:W5:Y:S01]  /*23e0*/  LDG.E.U16 R100, desc[UR10][R100.64] ;  /* 0x0000000a64647981 */ /* 0x000f62000c1e1500 */
[----:B0-----:R-:W-:-:S03]  /*23f0*/  IMAD R95, R13, 0x2, R107 ;  /* 0x000000020d5f7824 */ /* 0x001fc600078e026b */
[----:B------:R-:W5:Y:S02]  /*2400*/  LDG.E.U16 R97, desc[UR10][R96.64] ;  /* 0x0000000a60617981 */ /* 0x000f64000c1e1500 */
[----:B------:R-:W-:Y:S02]  /*2410*/  LEA R108, P2, R95, R10, 0x1 ;  /* 0x0000000a5f6c7211 */ /* 0x000fe400078408ff */
[----:B------:R-:W-:Y:S02]  /*2420*/  LEA R13, R13, R95, 0x1 ;  /* 0x0000005f0d0d7211 */ /* 0x000fe400078e08ff */
[-C--:B------:R-:W-:Y:S02]  /*2430*/  LEA.HI.X.SX32 R109, R95, R8.reuse, 0x1, P2 ;  /* 0x000000085f6d7211 */ /* 0x080fe400010f0eff */
[----:B------:R-:W0:Y:S01]  /*2440*/  LDC.64 R94, c[0x0][0x3c0] ;  /* 0x0000f000ff5e7b82 */ /* 0x000e220000000a00 */
[----:B------:R-:W-:Y:S02]  /*2450*/  LEA.HI.X.SX32 R99, R119, R8, 0x1, P1 ;  /* 0x0000000877637211 */ /* 0x000fe400008f0eff */
[C---:B------:R-:W-:Y:S01]  /*2460*/  LEA R106, P1, R107.reuse, R10, 0x1 ;  /* 0x0000000a6b6a7211 */ /* 0x040fe200078208ff */
[----:B------:R-:W5:Y:S03]  /*2470*/  LDG.E.U16 R108, desc[UR10][R108.64] ;  /* 0x0000000a6c6c7981 */ /* 0x000f66000c1e1500 */
[----:B------:R-:W-:Y:S01]  /*2480*/  LEA.HI.X.SX32 R107, R107, R8, 0x1, P1 ;  /* 0x000000086b6b7211 */ /* 0x000fe200008f0eff */
[----:B------:R3:W5:Y:S01]  /*2490*/  LDG.E.U16 R98, desc[UR10][R98.64] ;  /* 0x0000000a62627981 */ /* 0x000762000c1e1500 */
[----:B------:R-:W-:-:S02]  /*24a0*/  LEA R102, P1, R13, R10, 0x1 ;  /* 0x0000000a0d667211 */ /* 0x000fc400078208ff */
[----:B--2---:R-:W-:Y:S01]  /*24b0*/  R2UR UR7, R117 ;  /* 0x00000000750772ca */ /* 0x004fe200000e0000 */
[----:B------:R2:W5:Y:S01]  /*24c0*/  LDG.E.U16 R106, desc[UR10][R106.64] ;  /* 0x0000000a6a6a7981 */ /* 0x000562000c1e1500 */
[----:B------:R-:W-:Y:S02]  /*24d0*/  LEA.HI.X.SX32 R103, R13, R8, 0x1, P1 ;  /* 0x000000080d677211 */ /* 0x000fe400008f0eff */
[----:B------:R-:W-:Y:S01]  /*24e0*/  LOP3.LUT R8, R0, 0xff, RZ, 0xc0, !PT ;  /* 0x000000ff00087812 */ /* 0x000fe200078ec0ff */
[----:B0-----:R-:W-:Y:S01]  /*24f0*/  IMAD R94, R94, UR9, RZ ;  /* 0x000000095e5e7c24 */ /* 0x001fe2000f8e02ff */
[----:B---3--:R-:W-:-:S03]  /*2500*/  SHF.R.U32.HI R99, RZ, 0x5, R0 ;  /* 0x00000005ff637819 */ /* 0x008fc60000011600 */
[----:B------:R-:W-:Y:S01]  /*2510*/  IMAD R10, R8, UR4, RZ ;  /* 0x00000004080a7c24 */ /* 0x000fe2000f8e02ff */
[----:B------:R-:W-:Y:S01]  /*2520*/  SHF.R.S32.HI R8, RZ, 0x7, R0 ;  /* 0x00000007ff087819 */ /* 0x000fe20000011400 */
[----:B------:R-:W-:Y:S01]  /*2530*/  IMAD.SHL.U32 R13, R94, 0x2, RZ ;  /* 0x000000025e0d7824 */ /* 0x000fe200078e00ff */
[----:B------:R2:W5:Y:S02]  /*2540*/  LDG.E.U16 R102, desc[UR10][R102.64] ;  /* 0x0000000a66667981 */ /* 0x000564000c1e1500 */
[----:B------:R-:W-:Y:S01]  /*2550*/  SGXT R8, R8, 0x1 ;  /* 0x000000010808781a */ /* 0x000fe20000000200 */
[----:B------:R-:W-:-:S03]  /*2560*/  IMAD.SHL.U32 R96, R10, 0x2, RZ ;  /* 0x000000020a607824 */ /* 0x000fc600078e00ff */
[----:B------:R-:W-:Y:S01]  /*2570*/  LOP3.LUT R8, R8, 0x90, RZ, 0xc0, !PT ;  /* 0x0000009008087812 */ /* 0x000fe200078ec0ff */
[----:B------:R-:W-:Y:S01]  /*2580*/  IMAD.HI R10, R10, 0x2, RZ ;  /* 0x000000020a0a7827 */ /* 0x000fe200078e02ff */
[----:B-1----:R-:W-:Y:S02]  /*2590*/  IADD3 R158, P1, P2, R96, R158, R13 ;  /* 0x0000009e609e7210 */ /* 0x002fe40007a3e00d */
[----:B------:R-:W-:Y:S01]  /*25a0*/  LOP3.LUT R13, R0, 0x40, RZ, 0xc0, !PT ;  /* 0x00000040000d7812 */ /* 0x000fe200078ec0ff */
[----:B------:R-:W-:Y:S01]  /*25b0*/  IMAD.HI R94, R94, 0x2, RZ ;  /* 0x000000025e5e7827 */ /* 0x000fe200078e02ff */
[----:B------:R-:W-:Y:S02]  /*25c0*/  LOP3.LUT R8, R8, 0x7e, R143, 0x78, !PT ;  /* 0x0000007e08087812 */ /* 0x000fe400078e788f */
[----:B------:R-:W-:Y:S02]  /*25d0*/  R2UR UR44, R99 ;  /* 0x00000000632c72ca */ /* 0x000fe400000e0000 */
[----:B------:R-:W-:-:S02]  /*25e0*/  IADD3.X R159, PT, PT, R10, R159, R94, P1, P2 ;  /* 0x0000009f0a9f7210 */ /* 0x000fc40000fe445e */
[----:B------:R-:W-:Y:S01]  /*25f0*/  LEA R8, R13, R8, 0x9 ;  /* 0x000000080d087211 */ /* 0x000fe200078e48ff */
[----:B--2---:R-:W-:Y:S10]  /*2600*/  @P0 BRA `(.L_x_5) ;  /* 0x0000000000180947 */ /* 0x004ff40003800000 */
[----:B------:R-:W-:Y:S01]  /*2610*/  ELECT P1, URZ, PT ;  /* 0x0000000000ff782f */ /* 0x000fe20003820000 */
[----:B------:R-:W-:Y:S01]  /*2620*/  IMAD.MOV.U32 R10, RZ, RZ, 0x1 ;  /* 0x00000001ff0a7424 */ /* 0x000fe200078e00ff */
[----:B------:R-:W-:Y:S01]  /*2630*/  UMOV UR4, 0x40 ;  /* 0x0000004000047882 */ /* 0x000fe20000000000 */
[----:B------:R-:W-:Y:S01]  /*2640*/  UVIRTCOUNT.DEALLOC.SMPOOL 0x80 ;  /* 0x000000800000784c */ /* 0x000fe20000000000 */
[----:B------:R-:W-:-:S09]  /*2650*/  ULEA UR4, UR8, UR4, 0x18 ;  /* 0x0000000408047291 */ /* 0x000fd2000f8ec0ff */
[----:B------:R0:W-:Y:S03]  /*2660*/  @P1 STS.U8 [UR4], R10 ;  /* 0x0000000aff001988 */ /* 0x0001e60008000004 */
.L_x_5:
[----:B------:R-:W-:Y:S01]  /*2670*/  USHF.L.U32 UR13, UR44, 0x15, URZ ;  /* 0x000000152c0d7899 */ /* 0x000fe200080006ff */
[----:B-----5:R1:W-:Y:S01]  /*2680*/  STS.U16 [R8+UR6+0x400], R9 ;  /* 0x0004000908007988 */ /* 0x0203e20008000406 */
[----:B------:R-:W-:Y:S01]  /*2690*/  ULOP3.LUT UR77, UR44, 0x4, URZ, 0xc0, !UPT ;  /* 0x000000042c4d7892 */ /* 0x000fe2000f8ec0ff */
[----:B------:R-:W-:Y:S01]  /*26a0*/  LOP3.LUT P1, RZ, R0, 0xff, RZ, 0xc0, !PT ;  /* 0x000000ff00ff7812 */ /* 0x000fe2000782c0ff */
[----:B------:R-:W-:Y:S01]  /*26b0*/  ULOP3.LUT UR13, UR13, 0x600000, URZ, 0xc0, !UPT ;  /* 0x006000000d0d7892 */ /* 0x000fe2000f8ec0ff */
[----:B------:R2:W-:Y:S01]  /*26c0*/  STS.U16 [R8+UR6], R4 ;  /* 0x0000000408007988 */ /* 0x0005e20008000406 */
[----:B------:R-:W3:Y:S01]  /*26d0*/  LDC R223, c[0x0][0x3c4] ;  /* 0x0000f100ffdf7b82 */ /* 0x000ee20000000800 */
[----:B------:R-:W-:Y:S01]  /*26e0*/  UMOV UR14, 0x1 ;  /* 0x00000001000e7882 */ /* 0x000fe20000000000 */
[----:B------:R-:W-:Y:S01]  /*26f0*/  UIADD3 UR8, UPT, UPT, UR7, UR13, URZ ;  /* 0x0000000d07087290 */ /* 0x000fe2000fffe0ff */
[----:B------:R4:W-:Y:S01]  /*2700*/  STS.U16 [R8+UR6+0x800], R15 ;  /* 0x0008000f08007988 */ /* 0x0009e20008000406 */
[----:B------:R-:W0:Y:S01]  /*2710*/  LDCU UR45, c[0x0][0x3f0] ;  /* 0x00007e00ff2d77ac */ /* 0x000e220008000800 */
[----:B-1----:R-:W-:-:S02]  /*2720*/  LOP3.LUT R9, R8, 0x20, RZ, 0x3c, !PT ;  /* 0x0000002008097812 */ /* 0x002fc400078e3cff */
[----:B------:R1:W-:Y:S01]  /*2730*/  STS.U16 [R8+UR6+0xc00], R19 ;  /* 0x000c001308007988 */ /* 0x0003e20008000406 */
[----:B------:R-:W-:Y:S01]  /*2740*/  ULEA UR8, UR77, UR8, 0x5 ;  /* 0x000000084d087291 */ /* 0x000fe2000f8e28ff */
[----:B--2---:R-:W-:Y:S01]  /*2750*/  LOP3.LUT R4, R8, 0x40, RZ, 0x3c, !PT ;  /* 0x0000004008047812 */ /* 0x004fe200078e3cff */
[----:B------:R-:W-:Y:S01]  /*2760*/  VOTEU.ALL UP1, P1 ;  /* 0x0000000000ff7886 */ /* 0x000fe20000820000 */
[----:B------:R2:W-:Y:S01]  /*2770*/  STS.U16 [R8+UR6+0x1000], R23 ;  /* 0x0010001708007988 */ /* 0x0005e20008000406 */
[----:B------:R-:W3:Y:S01]  /*2780*/  LDC R219, c[0x0][0x3c4] ;  /* 0x0000f100ffdb7b82 */ /* 0x000ee20000000800 */
[----:B------:R-:W-:Y:S02]  /*2790*/  UIADD3 UR4, UPT, UPT, UR6, 0x16000, URZ ;  /* 0x0001600006047890 */ /* 0x000fe4000fffe0ff */
[----:B------:R0:W-:Y:S01]  /*27a0*/  STS.U16 [R8+UR6+0x1400], R27 ;  /* 0x0014001b08007988 */ /* 0x0001e20008000406 */
[----:B------:R-:W-:-:S04]  /*27b0*/  @!UP1 UIADD3 UR16, UPT, UPT, -UR14, 0x100000, URZ ;  /* 0x001000000e109890 */ /* 0x000fc8000fffe1ff */
[----:B------:R-:W-:Y:S02]  /*27c0*/  @!UP1 USHF.L.U32 UR17, UR16, 0xb, URZ ;  /* 0x0000000b10119899 */ /* 0x000fe400080006ff */
[----:B------:R-:W-:Y:S01]  /*27d0*/  @!UP1 USHF.L.U32 UR16, UR16, 0x1, URZ ;  /* 0x0000000110109899 */ /* 0x000fe200080006ff */
[----:B------:R-:W-:Y:S01]  /*27e0*/  VOTEU.ALL UP2, P1 ;  /* 0x0000000000ff7886 */ /* 0x000fe20000840000 */
[----:B------:R1:W-:Y:S01]  /*27f0*/  STS.U16 [R8+UR6+0x1800], R31 ;  /* 0x0018001f08007988 */ /* 0x0003e20008000406 */
[----:B----4-:R-:W4:Y:S01]  /*2800*/  LDC R15, c[0x0][0x3c4] ;  /* 0x0000f100ff0f7b82 */ /* 0x010f220000000800 */
[----:B0-----:R-:W-:Y:S02]  /*2810*/  UISETP.GT.AND UP0, UPT, UR45, URZ, UPT ;  /* 0x000000ff2d00728c */ /* 0x001fe4000bf04270 */
[----:B------:R-:W-:Y:S04]  /*2820*/  STS.U16 [R8+UR6+0x1c00], R35 ;  /* 0x001c002308007988 */ /* 0x000fe80008000406 */
[----:B------:R-:W-:Y:S01]  /*2830*/  STS.U16 [R8+UR6+0x2000], R39 ;  /* 0x0020002708007988 */ /* 0x000fe20008000406 */
[----:B------:R-:W0:Y:S03]  /*2840*/  LDC R211, c[0x0][0x3c4] ;  /* 0x0000f100ffd37b82 */ /* 0x000e260000000800 */
[----:B------:R-:W-:Y:S04]  /*2850*/  STS.U16 [R8+UR6+0x2400], R43 ;  /* 0x0024002b08007988 */ /* 0x000fe80008000406 */
[----:B------:R-:W-:Y:S01]  /*2860*/  STS.U16 [R8+UR6+0x2800], R47 ;  /* 0x0028002f08007988 */ /* 0x000fe20008000406 */
[----:B-1----:R-:W1:Y:S03]  /*2870*/  LDC R19, c[0x0][0x3c4] ;  /* 0x0000f100ff137b82 */ /* 0x002e660000000800 */
[----:B------:R-:W-:Y:S04]  /*2880*/  STS.U16 [R8+UR6+0x2c00], R51 ;  /* 0x002c003308007988 */ /* 0x000fe80008000406 */
[----:B------:R-:W-:Y:S01]  /*2890*/  STS.U16 [R8+UR6+0x3000], R55 ;  /* 0x0030003708007988 */ /* 0x000fe20008000406 */
[----:B--2---:R-:W2:Y:S03]  /*28a0*/  LDC R23, c[0x0][0x3c4] ;  /* 0x0000f100ff177b82 */ /* 0x004ea60000000800 */
[----:B------:R-:W-:Y:S04]  /*28b0*/  STS.U16 [R8+UR6+0x3400], R59 ;  /* 0x0034003b08007988 */ /* 0x000fe80008000406 */
[----:B------:R-:W-:Y:S01]  /*28c0*/  STS.U16 [R8+UR6+0x3800], R63 ;  /* 0x0038003f08007988 */ /* 0x000fe20008000406 */
[----:B------:R-:W0:Y:S03]  /*28d0*/  LDC R154, c[0x0][0x3c4] ;  /* 0x0000f100ff9a7b82 */ /* 0x000e260000000800 */
[----:B------:R-:W-:Y:S04]  /*28e0*/  STS.U16 [R8+UR6+0x3c00], R67 ;  /* 0x003c004308007988 */ /* 0x000fe80008000406 */
[----:B------:R-:W-:Y:S01]  /*28f0*/  STS.U16 [R8+UR6+0x4000], R71 ;  /* 0x0040004708007988 */ /* 0x000fe20008000406 */
[----:B------:R-:W0:Y:S03]  /*2900*/  LDC R27, c[0x0][0x3c4] ;  /* 0x0000f100ff1b7b82 */ /* 0x000e260000000800 */
[----:B------:R-:W-:Y:S04]  /*2910*/  STS.U16 [R8+UR6+0x4400], R75 ;  /* 0x0044004b08007988 */ /* 0x000fe80008000406 */
[----:B------:R-:W-:Y:S01]  /*2920*/  STS.U16 [R8+UR6+0x4800], R79 ;  /* 0x0048004f08007988 */ /* 0x000fe20008000406 */
[----:B------:R-:W0:Y:S03]  /*2930*/  LDC R31, c[0x0][0x3c4] ;  /* 0x0000f100ff1f7b82 */ /* 0x000e260000000800 */
[----:B------:R-:W-:Y:S04]  /*2940*/  STS.U16 [R8+UR6+0x4c00], R83 ;  /* 0x004c005308007988 */ /* 0x000fe80008000406 */
        /* <DEDUP_REMOVED lines=11> */
[----:B------:R-:W-:Y:S01]  /*2a00*/  STS.U16 [R8+UR6+0x7c00], R98 ;  /* 0x007c006208007988 */ /* 0x000fe20008000406 */
[----:B------:R-:W-:Y:S03]  /*2a10*/  STTM.x128 tmem[UR8], RZ ;  /* 0x000000ff000079ed */ /* 0x000fe600083c0008 */
[----:B------:R0:W-:Y:S01]  /*2a20*/  STS.U16 [R9+UR6+0x100], R5 ;  /* 0x0001000509007988 */ /* 0x0001e20008000406 */
[----:B---3--:R-:W-:-:S02]  /*2a30*/  LEA R222, P6, R223, R158, 0x2 ;  /* 0x0000009edfde7211 */ /* 0x008fc400078c10ff */
[----:B------:R-:W-:Y:S01]  /*2a40*/  LEA R218, P4, R219, R158, 0x3 ;  /* 0x0000009edbda7211 */ /* 0x000fe200078818ff */
[----:B------:R3:W-:Y:S01]  /*2a50*/  STS.U16 [R9+UR6+0x500], R11 ;  /* 0x0005000b09007988 */ /* 0x0007e20008000406 */
[----:B------:R-:W-:-:S03]  /*2a60*/  PLOP3.LUT P2, PT, PT, PT, UP0, 0x80, 0x8 ;  /* 0x000000000008781c */ /* 0x000fc60003f4f008 */
[----:B------:R-:W-:Y:S01]  /*2a70*/  STS.U16 [R9+UR6+0x900], R16 ;  /* 0x0009001009007988 */ /* 0x000fe20008000406 */
[----:B0-----:R-:W-:-:S03]  /*2a80*/  IMAD.SHL.U32 R5, R95, 0x2, RZ ;  /* 0x000000025f057824 */ /* 0x001fc600078e00ff */
[----:B------:R0:W-:Y:S01]  /*2a90*/  STS.U16 [R9+UR6+0xd00], R20 ;  /* 0x000d001409007988 */ /* 0x0001e20008000406 */
[----:B---3--:R-:W3:Y:S03]  /*2aa0*/  LDC R11, c[0x0][0x3c4] ;  /* 0x0000f100ff0b7b82 */ /* 0x008ee60000000800 */
[----:B------:R1:W-:Y:S04]  /*2ab0*/  STS.U16 [R9+UR6+0x1100], R24 ;  /* 0x0011001809007988 */ /* 0x0003e80008000406 */
[----:B------:R1:W-:Y:S01]  /*2ac0*/  STS.U16 [R9+UR6+0x1500], R28 ;  /* 0x0015001c09007988 */ /* 0x0003e20008000406 */
[----:B0-----:R-:W0:Y:S03]  /*2ad0*/  LDC R20, c[0x0][0x3c4] ;  /* 0x0000f100ff147b82 */ /* 0x001e260000000800 */
[----:B------:R-:W-:Y:S04]  /*2ae0*/  STS.U16 [R9+UR6+0x1900], R32 ;  /* 0x0019002009007988 */ /* 0x000fe80008000406 */
[----:B------:R-:W-:Y:S01]  /*2af0*/  STS.U16 [R9+UR6+0x1d00], R36 ;  /* 0x001d002409007988 */ /* 0x000fe20008000406 */
[----:B-1----:R-:W1:Y:S03]  /*2b00*/  LDC R24, c[0x0][0x3c4] ;  /* 0x0000f100ff187b82 */ /* 0x002e660000000800 */
        /* <DEDUP_REMOVED lines=24> */
[----:B------:R0:W-:Y:S04]  /*2c90*/  STS.U16 [R9+UR6+0x7d00], R106 ;  /* 0x007d006a09007988 */ /* 0x0001e80008000406 */
[----:B------:R-:W-:Y:S04]  /*2ca0*/  STS.U16 [R4+UR6+0x200], R6 ;  /* 0x0002000604007988 */ /* 0x000fe80008000406 */
[----:B------:R-:W-:Y:S01]  /*2cb0*/  STS.U16 [R4+UR6+0x600], R12 ;  /* 0x0006000c04007988 */ /* 0x000fe20008000406 */
[----:B0-----:R-:W-:-:S03]  /*2cc0*/  LOP3.LUT R9, R8, 0x60, RZ, 0x3c, !PT ;  /* 0x0000006008097812 */ /* 0x001fc600078e3cff */
[----:B------:R0:W-:Y:S04]  /*2cd0*/  STS.U16 [R4+UR6+0xa00], R17 ;  /* 0x000a001104007988 */ /* 0x0001e80008000406 */
[----:B------:R1:W-:Y:S04]  /*2ce0*/  STS.U16 [R4+UR6+0xe00], R21 ;  /* 0x000e001504007988 */ /* 0x0003e80008000406 */
[----:B------:R1:W-:Y:S01]  /*2cf0*/  STS.U16 [R4+UR6+0x1200], R25 ;  /* 0x0012001904007988 */ /* 0x0003e20008000406 */
[----:B0-----:R-:W0:Y:S03]  /*2d00*/  LDC R17, c[0x0][0x3c4] ;  /* 0x0000f100ff117b82 */ /* 0x001e260000000800 */
[----:B------:R2:W-:Y:S04]  /*2d10*/  STS.U16 [R4+UR6+0x1600], R29 ;  /* 0x0016001d04007988 */ /* 0x0005e80008000406 */
[----:B------:R-:W-:Y:S01]  /*2d20*/  STS.U16 [R4+UR6+0x1a00], R33 ;  /* 0x001a002104007988 */ /* 0x000fe20008000406 */
[----:B-1----:R-:W1:Y:S03]  /*2d30*/  LDC R21, c[0x0][0x3c4] ;  /* 0x0000f100ff157b82 */ /* 0x002e660000000800 */
[----:B------:R-:W-:Y:S04]  /*2d40*/  STS.U16 [R4+UR6+0x1e00], R37 ;  /* 0x001e002504007988 */ /* 0x000fe80008000406 */
[----:B------:R-:W-:Y:S01]  /*2d50*/  STS.U16 [R4+UR6+0x2200], R41 ;  /* 0x0022002904007988 */ /* 0x000fe20008000406 */
[----:B------:R-:W0:Y:S03]  /*2d60*/  LDC R25, c[0x0][0x3c4] ;  /* 0x0000f100ff197b82 */ /* 0x000e260000000800 */
[----:B------:R-:W-:Y:S04]  /*2d70*/  STS.U16 [R4+UR6+0x2600], R45 ;  /* 0x0026002d04007988 */ /* 0x000fe80008000406 */
[----:B------:R3:W-:Y:S01]  /*2d80*/  STS.U16 [R4+UR6+0x2a00], R49 ;  /* 0x002a003104007988 */ /* 0x0007e20008000406 */
[----:B--2---:R-:W2:Y:S03]  /*2d90*/  LDC R29, c[0x0][0x3c4] ;  /* 0x0000f100ff1d7b82 */ /* 0x004ea60000000800 */
[----:B------:R-:W-:Y:S04]  /*2da0*/  STS.U16 [R4+UR6+0x2e00], R53 ;  /* 0x002e003504007988 */ /* 0x000fe80008000406 */
[----:B------:R-:W-:Y:S01]  /*2db0*/  STS.U16 [R4+UR6+0x3200], R57 ;  /* 0x0032003904007988 */ /* 0x000fe20008000406 */
[----:B---3--:R-:W3:Y:S03]  /*2dc0*/  LDC R49, c[0x0][0x3c4] ;  /* 0x0000f100ff317b82 */ /* 0x008ee60000000800 */
        /* <DEDUP_REMOVED lines=20> */
[----:B------:R-:W-:Y:S01]  /*2f10*/  STS.U16 [R9+UR6+0x700], R14 ;  /* 0x0007000e09007988 */ /* 0x000fe20008000406 */
[----:B------:R-:W-:Y:S01]  /*2f20*/  IMAD R11, R11, 0x6, RZ ;  /* 0x000000060b0b7824 */ /* 0x000fe200078e02ff */
[----:B------:R-:W-:-:S02]  /*2f30*/  IADD3 R224, P3, PT, R5, R158, RZ ;  /* 0x0000009e05e07210 */ /* 0x000fc40007f7e0ff */
[----:B------:R-:W-:Y:S01]  /*2f40*/  STS.U16 [R9+UR6+0xb00], R18 ;  /* 0x000b001209007988 */ /* 0x000fe20008000406 */
[----:B-1----:R-:W-:Y:S01]  /*2f50*/  IMAD R21, R21, 0xa, RZ ;  /* 0x0000000a15157824 */ /* 0x002fe200078e02ff */
[----:B------:R-:W-:Y:S01]  /*2f60*/  LEA.HI.X.SX32 R223, R5, R159, 0x1, P6 ;  /* 0x0000009f05df7211 */ /* 0x000fe200030f0eff */
[----:B0-----:R-:W-:Y:S01]  /*2f70*/  IMAD R7, R95, 0x3, RZ ;  /* 0x000000035f077824 */ /* 0x001fe200078e02ff */
[----:B------:R0:W-:Y:S01]  /*2f80*/  STS.U16 [R9+UR6+0xf00], R22 ;  /* 0x000f001609007988 */ /* 0x0001e20008000406 */
[----:B------:R-:W-:Y:S02]  /*2f90*/  IMAD R25, R25, 0xc, RZ ;  /* 0x0000000c19197824 */ /* 0x000fe400078e02ff */
[----:B------:R-:W-:Y:S01]  /*2fa0*/  IMAD R209, R20, 0x12, RZ ;  /* 0x0000001214d17824 */ /* 0x000fe200078e02ff */
[----:B------:R1:W-:Y:S01]  /*2fb0*/  STS.U16 [R9+UR6+0x1300], R26 ;  /* 0x0013001a09007988 */ /* 0x0003e20008000406 */
[----:B--2---:R-:W-:Y:S02]  /*2fc0*/  IMAD R29, R29, 0xe, RZ ;  /* 0x0000000e1d1d7824 */ /* 0x004fe400078e02ff */
[----:B----4-:R-:W-:Y:S01]  /*2fd0*/  IMAD R15, R15, 0x7, RZ ;  /* 0x000000070f0f7824 */ /* 0x010fe200078e02ff */
[----:B------:R2:W-:Y:S01]  /*2fe0*/  STS.U16 [R9+UR6+0x1700], R30 ;  /* 0x0017001e09007988 */ /* 0x0005e20008000406 */
[----:B------:R-:W-:Y:S01]  /*2ff0*/  IMAD R205, R24, 0x16, RZ ;  /* 0x0000001618cd7824 */ /* 0x000fe200078e02ff */
[----:B0-----:R-:W0:Y:S01]  /*3000*/  LDC R22, c[0x0][0x3c4] ;  /* 0x0000f100ff167b82 */ /* 0x001e220000000800 */
[----:B------:R-:W-:Y:S01]  /*3010*/  SHF.L.U32 R17, R17, 0x3, RZ ;  /* 0x0000000311117819 */ /* 0x000fe200000006ff */
[----:B------:R-:W-:Y:S01]  /*3020*/  STS.U16 [R9+UR6+0x7f00], R102 ;  /* 0x007f006609007988 */ /* 0x000fe20008000406 */
[----:B------:R-:W-:Y:S01]  /*3030*/  IMAD R19, R19, 0x9, RZ ;  /* 0x0000000913137824 */ /* 0x000fe200078e02ff */
[----:B------:R-:W-:-:S02]  /*3040*/  PRMT R4, RZ, 0x7610, R4 ;  /* 0x00007610ff047816 */ /* 0x000fc40000000004 */
[----:B------:R-:W-:Y:S02]  /*3050*/  STS.U16 [R9+UR6+0x1b00], R34 ;  /* 0x001b002209007988 */ /* 0x000fe40008000406 */
[----:B-1----:R-:W1:Y:S02]  /*3060*/  LDC R26, c[0x0][0x3c4] ;  /* 0x0000f100ff1a7b82 */ /* 0x002e640000000800 */
[----:B------:R-:W-:Y:S04]  /*3070*/  STS.U16 [R9+UR6+0x1f00], R38 ;  /* 0x001f002609007988 */ /* 0x000fe80008000406 */
[----:B------:R-:W-:Y:S02]  /*3080*/  STS.U16 [R9+UR6+0x2300], R42 ;  /* 0x0023002a09007988 */ /* 0x000fe40008000406 */
[----:B--2---:R-:W2:Y:S02]  /*3090*/  LDC R30, c[0x0][0x3c4] ;  /* 0x0000f100ff1e7b82 */ /* 0x004ea40000000800 */
        /* <DEDUP_REMOVED lines=21> */
[----:B------:R4:W-:Y:S01]  /*31f0*/  STS.U16 [R9+UR6+0x7b00], R97 ;  /* 0x007b006109007988 */ /* 0x0009e20008000406 */
[----:B------:R-:W0:Y:S02]  /*3200*/  FENCE.VIEW.ASYNC.T ;  /* 0x00000000000073c6 */ /* 0x000e240000000200 */
[----:B0-----:R-:W-:Y:S01]  /*3210*/  BAR.SYNC.DEFER_BLOCKING 0x0 ;  /* 0x0000000000007b1d */ /* 0x001fe20000010000 */
[----:B------:R-:W-:-:S02]  /*3220*/  IADD3 R220, P5, PT, R11, R158, RZ ;  /* 0x0000009e0bdc7210 */ /* 0x000fc40007fbe0ff */
[-C--:B---3--:R-:W-:Y:S01]  /*3230*/  LEA.HI.X.SX32 R225, R49, R159.reuse, 0x1, P3 ;  /* 0x0000009f31e17211 */ /* 0x088fe200018f0eff */
[----:B----4-:R-:W-:Y:S01]  /*3240*/  IMAD.SHL.U32 R9, R95, 0x4, RZ ;  /* 0x000000045f097824 */ /* 0x010fe200078e00ff */
[-C--:B------:R-:W-:Y:S01]  /*3250*/  IADD3 R216, P3, PT, R21, R158.reuse, RZ ;  /* 0x0000009e15d87210 */ /* 0x080fe20007f7e0ff */
[----:B------:R-:W-:Y:S01]  /*3260*/  IMAD R95, R95, 0x5, RZ ;  /* 0x000000055f5f7824 */ /* 0x000fe200078e02ff */
[-C--:B------:R-:W-:Y:S01]  /*3270*/  IADD3 R214, P6, PT, R25, R158.reuse, RZ ;  /* 0x0000009e19d67210 */ /* 0x080fe20007fde0ff */
[----:B------:R-:W-:Y:S01]  /*3280*/  IMAD R207, R22, 0x14, RZ ;  /* 0x0000001416cf7824 */ /* 0x000fe200078e02ff */
[-C--:B------:R-:W-:Y:S01]  /*3290*/  LEA.HI.X.SX32 R221, R7, R159.reuse, 0x1, P5 ;  /* 0x0000009f07dd7211 */ /* 0x080fe200028f0eff */
[----:B------:R-:W0:Y:S02]  /*32a0*/  FENCE.VIEW.ASYNC.S ;  /* 0x00000000000073c6 */ /* 0x000e240000000000 */
[----:B0-----:R0:W3:Y:S02]  /*32b0*/  @!UP2 SYNCS.EXCH.64 URZ, [UR4], UR16 ;  /* 0x0000001004ffa5b2 */ /* 0x0010e40008000100 */
[----:B---3--:R-:W-:Y:S01]  /*32c0*/  BAR.SYNC.DEFER_BLOCKING 0x0 ;  /* 0x0000000000007b1d */ /* 0x008fe20000010000 */
[-C--:B------:R-:W-:Y:S01]  /*32d0*/  IADD3 R212, P5, PT, R29, R158.reuse, RZ ;  /* 0x0000009e1dd47210 */ /* 0x080fe20007fbe0ff */
[----:B-1----:R-:W-:Y:S01]  /*32e0*/  IMAD R203, R26, 0x18, RZ ;  /* 0x000000181acb7824 */ /* 0x002fe200078e02ff */
[----:B------:R-:W-:Y:S01]  /*32f0*/  LEA.HI.X.SX32 R219, R9, R159, 0x1, P4 ;  /* 0x0000009f09db7211 */ /* 0x000fe200020f0eff */
[----:B------:R-:W-:Y:S01]  /*3300*/  IMAD R201, R28, 0x1a, RZ ;  /* 0x0000001a1cc97824 */ /* 0x000fe200078e02ff */
[----:B------:R-:W-:-:S02]  /*3310*/  LEA R210, P4, R211, R158, 0x4 ;  /* 0x0000009ed3d27211 */ /* 0x000fc400078820ff */
[-C--:B------:R-:W-:Y:S01]  /*3320*/  LEA.HI.X.SX32 R217, R95, R159.reuse, 0x1, P3 ;  /* 0x0000009f5fd97211 */ /* 0x080fe200018f0eff */
[----:B------:R-:W-:Y:S01]  /*3330*/  IMAD R23, R23, 0xb, RZ ;  /* 0x0000000b17177824 */ /* 0x000fe200078e02ff */
[-C--:B------:R-:W-:Y:S01]  /*3340*/  IADD3 R208, P3, PT, R209, R158.reuse, RZ ;  /* 0x0000009ed1d07210 */ /* 0x080fe20007f7e0ff */
[----:B--2---:R-:W-:Y:S01]  /*3350*/  IMAD R199, R30, 0x1c, RZ ;  /* 0x0000001c1ec77824 */ /* 0x004fe200078e02ff */
[-C--:B------:R-:W-:Y:S01]  /*3360*/  LEA.HI.X.SX32 R215, R11, R159.reuse, 0x1, P6 ;  /* 0x0000009f0bd77211 */ /* 0x080fe200030f0eff */
[----:B------:R-:W-:Y:S01]  /*3370*/  IMAD R197, R154, 0x1e, RZ ;  /* 0x0000001e9ac57824 */ /* 0x000fe200078e02ff */
[-C--:B------:R-:W-:Y:S02]  /*3380*/  IADD3 R206, P6, PT, R207, R158.reuse, RZ ;  /* 0x0000009ecfce7210 */ /* 0x080fe40007fde0ff */
[----:B------:R-:W-:Y:S02]  /*3390*/  LEA.HI.X.SX32 R213, R15, R159, 0x1, P5 ;  /* 0x0000009f0fd57211 */ /* 0x000fe400028f0eff */
[----:B------:R-:W-:Y:S01]  /*33a0*/  IADD3 R204, P5, PT, R205, R158, RZ ;  /* 0x0000009ecdcc7210 */ /* 0x000fe20007fbe0ff */
[----:B------:R-:W-:Y:S01]  /*33b0*/  IMAD R27, R27, 0xd, RZ ;  /* 0x0000000d1b1b7824 */ /* 0x000fe200078e02ff */
[----:B------:R-:W-:-:S02]  /*33c0*/  PRMT R12, RZ, 0x7610, R12 ;  /* 0x00007610ff0c7816 */ /* 0x000fc4000000000c */
[-C--:B------:R-:W-:Y:S02]  /*33d0*/  LEA.HI.X.SX32 R211, R17, R159.reuse, 0x1, P4 ;  /* 0x0000009f11d37211 */ /* 0x080fe400020f0eff */
[----:B------:R-:W-:Y:S01]  /*33e0*/  PRMT R33, RZ, 0x7610, R33 ;  /* 0x00007610ff217816 */ /* 0x000fe20000000021 */
[----:B------:R-:W-:Y:S01]  /*33f0*/  IMAD R31, R31, 0xf, RZ ;  /* 0x0000000f1f1f7824 */ /* 0x000fe200078e02ff */
[----:B------:R-:W-:Y:S01]  /*3400*/  PRMT R41, RZ, 0x7610, R41 ;  /* 0x00007610ff297816 */ /* 0x000fe20000000029 */
[----:B------:R-:W2:Y:S01]  /*3410*/  @P2 LDG.E.U16 R4, desc[UR10][R158.64] ;  /* 0x0000000a9e042981 */ /* 0x000ea2000c1e1500 */
[----:B------:R-:W-:Y:S02]  /*3420*/  IADD3 R202, P4, PT, R203, R158, RZ ;  /* 0x0000009ecbca7210 */ /* 0x000fe40007f9e0ff */
[----:B------:R-:W-:Y:S01]  /*3430*/  LEA.HI.X.SX32 R209, R19, R159, 0x1, P3 ;  /* 0x0000009f13d17211 */ /* 0x000fe200018f0eff */
[----:B------:R-:W3:Y:S01]  /*3440*/  @P2 LDG.E.U16 R12, desc[UR10][R210.64] ;  /* 0x0000000ad20c2981 */ /* 0x000ee2000c1e1500 */
[----:B------:R-:W-:-:S02]  /*3450*/  PRMT R6, RZ, 0x7610, R6 ;  /* 0x00007610ff067816 */ /* 0x000fc40000000006 */
[----:B------:R-:W-:Y:S01]  /*3460*/  PRMT R14, RZ, 0x7610, R14 ;  /* 0x00007610ff0e7816 */ /* 0x000fe2000000000e */
[----:B------:R-:W4:Y:S01]  /*3470*/  @P2 LDG.E.U16 R33, desc[UR10][R224.64] ;  /* 0x0000000ae0212981 */ /* 0x000f22000c1e1500 */
[-C--:B------:R-:W-:Y:S02]  /*3480*/  IADD3 R200, P3, PT, R201, R158.reuse, RZ ;  /* 0x0000009ec9c87210 */ /* 0x080fe40007f7e0ff */
[----:B------:R-:W-:Y:S01]  /*3490*/  LEA.HI.X.SX32 R207, R21, R159, 0x1, P6 ;  /* 0x0000009f15cf7211 */ /* 0x000fe200030f0eff */
[----:B------:R-:W4:Y:S01]  /*34a0*/  @P2 LDG.E.U16 R41, desc[UR10][R208.64] ;  /* 0x0000000ad0292981 */ /* 0x000f22000c1e1500 */
[----:B------:R-:W-:Y:S02]  /*34b0*/  PRMT R35, RZ, 0x7610, R35 ;  /* 0x00007610ff237816 */ /* 0x000fe40000000023 */
[----:B------:R-:W-:Y:S01]  /*34c0*/  PRMT R43, RZ, 0x7610, R43 ;  /* 0x00007610ff2b7816 */ /* 0x000fe2000000002b */
[----:B------:R-:W4:Y:S01]  /*34d0*/  @P2 LDG.E.U16 R6, desc[UR10][R222.64] ;  /* 0x0000000ade062981 */ /* 0x000f22000c1e1500 */
[----:B------:R-:W-:-:S02]  /*34e0*/  IADD3 R198, P6, PT, R199, R158, RZ ;  /* 0x0000009ec7c67210 */ /* 0x000fc40007fde0ff */
[----:B------:R-:W-:Y:S01]  /*34f0*/  LEA.HI.X.SX32 R205, R23, R159, 0x1, P5 ;  /* 0x0000009f17cd7211 */ /* 0x000fe200028f0eff */
[----:B------:R-:W4:Y:S01]  /*3500*/  @P2 LDG.E.U16 R14, desc[UR10][R206.64] ;  /* 0x0000000ace0e2981 */ /* 0x000f22000c1e1500 */
[----:B------:R-:W-:Y:S02]  /*3510*/  PRMT R8, RZ, 0x7610, R8 ;  /* 0x00007610ff087816 */ /* 0x000fe40000000008 */
[----:B------:R-:W-:Y:S01]  /*3520*/  PRMT R16, RZ, 0x7610, R16 ;  /* 0x00007610ff107816 */ /* 0x000fe20000000010 */
[----:B------:R-:W4:Y:S01]  /*3530*/  @P2 LDG.E.U16 R35, desc[UR10][R220.64] ;  /* 0x0000000adc232981 */ /* 0x000f22000c1e1500 */
[----:B------:R-:W-:Y:S02]  /*3540*/  IADD3 R196, P5, PT, R197, R158, RZ ;  /* 0x0000009ec5c47210 */ /* 0x000fe40007fbe0ff */
[----:B------:R-:W-:Y:S01]  /*3550*/  PRMT R37, RZ, 0x7610, R37 ;  /* 0x00007610ff257816 */ /* 0x000fe20000000025 */
[----:B------:R-:W4:Y:S01]  /*3560*/  @P2 LDG.E.U16 R43, desc[UR10][R204.64] ;  /* 0x0000000acc2b2981 */ /* 0x000f22000c1e1500 */
[----:B------:R-:W-:-:S02]  /*3570*/  PRMT R45, RZ, 0x7610, R45 ;  /* 0x00007610ff2d7816 */ /* 0x000fc4000000002d */
[-C--:B------:R-:W-:Y:S01]  /*3580*/  LEA.HI.X.SX32 R203, R25, R159.reuse, 0x1, P4 ;  /* 0x0000009f19cb7211 */ /* 0x080fe200020f0eff */
[----:B------:R-:W4:Y:S01]  /*3590*/  @P2 LDG.E.U16 R8, desc[UR10][R218.64] ;  /* 0x0000000ada082981 */ /* 0x000f22000c1e1500 */
[----:B------:R-:W-:Y:S02]  /*35a0*/  PRMT R10, RZ, 0x7610, R10 ;  /* 0x00007610ff0a7816 */ /* 0x000fe4000000000a */
[----:B------:R-:W-:Y:S01]  /*35b0*/  PRMT R18, RZ, 0x7610, R18 ;  /* 0x00007610ff127816 */ /* 0x000fe20000000012 */
[----:B------:R-:W4:Y:S01]  /*35c0*/  @P2 LDG.E.U16 R16, desc[UR10][R202.64] ;  /* 0x0000000aca102981 */ /* 0x000f22000c1e1500 */
[----:B------:R-:W-:Y:S02]  /*35d0*/  LEA.HI.X.SX32 R201, R27, R159, 0x1, P3 ;  /* 0x0000009f1bc97211 */ /* 0x000fe400018f0eff */
[----:B------:R-:W-:Y:S01]  /*35e0*/  PRMT R39, RZ, 0x7610, R39 ;  /* 0x00007610ff277816 */ /* 0x000fe20000000027 */
[----:B------:R-:W4:Y:S01]  /*35f0*/  @P2 LDG.E.U16 R37, desc[UR10][R216.64] ;  /* 0x0000000ad8252981 */ /* 0x000f22000c1e1500 */
[----:B------:R-:W-:-:S02]  /*3600*/  PRMT R47, RZ, 0x7610, R47 ;  /* 0x00007610ff2f7816 */ /* 0x000fc4000000002f */
[-C--:B------:R-:W-:Y:S01]  /*3610*/  LEA.HI.X.SX32 R199, R29, R159.reuse, 0x1, P6 ;  /* 0x0000009f1dc77211 */ /* 0x080fe200030f0eff */
[----:B------:R-:W4:Y:S01]  /*3620*/  @P2 LDG.E.U16 R45, desc[UR10][R200.64] ;  /* 0x0000000ac82d2981 */ /* 0x000f22000c1e1500 */
[----:B------:R-:W-:-:S03]  /*3630*/  LEA.HI.X.SX32 R197, R31, R159, 0x1, P5 ;  /* 0x0000009f1fc57211 */ /* 0x000fc600028f0eff */
[----:B------:R-:W4:Y:S04]  /*3640*/  @P2 LDG.E.U16 R10, desc[UR10][R214.64] ;  /* 0x0000000ad60a2981 */ /* 0x000f28000c1e1500 */
[----:B------:R-:W4:Y:S04]  /*3650*/  @P2 LDG.E.U16 R18, desc[UR10][R198.64] ;  /* 0x0000000ac6122981 */ /* 0x000f28000c1e1500 */
[----:B------:R-:W4:Y:S04]  /*3660*/  @P2 LDG.E.U16 R39, desc[UR10][R212.64] ;  /* 0x0000000ad4272981 */ /* 0x000f28000c1e1500 */
[----:B------:R-:W4:Y:S01]  /*3670*/  @P2 LDG.E.U16 R47, desc[UR10][R196.64] ;  /* 0x0000000ac42f2981 */ /* 0x000f22000c1e1500 */
[----:B------:R-:W-:Y:S01]  /*3680*/  IMAD.SHL.U32 R5, R0, 0x20, RZ ;  /* 0x0000002000057824 */ /* 0x000fe200078e00ff */
[----:B0-----:R-:W-:-:S04]  /*3690*/  @!UP1 UIADD3 UR16, UPT, UPT, -UR14, 0x100000, URZ ;  /* 0x001000000e109890 */ /* 0x001fc8000fffe1ff */
[----:B------:R-:W-:Y:S02]  /*36a0*/  @!UP1 USHF.L.U32 UR17, UR16, 0xb, URZ ;  /* 0x0000000b10119899 */ /* 0x000fe400080006ff */
[----:B------:R-:W-:Y:S01]  /*36b0*/  @!UP1 USHF.L.U32 UR16, UR16, 0x1, URZ ;  /* 0x0000000110109899 */ /* 0x000fe200080006ff */
[----:B------:R-:W-:Y:S01]  /*36c0*/  LOP3.LUT R20, R5, 0x1800, RZ, 0xc0, !PT ;  /* 0x0000180005147812 */ /* 0x000fe200078ec0ff */
[----:B------:R-:W-:-:S03]  /*36d0*/  VOTEU.ALL UP2, P1 ;  /* 0x0000000000ff7886 */ /* 0x000fc60000840000 */
[----:B------:R-:W-:Y:S01]  /*36e0*/  LOP3.LUT R141, R20, 0x7e, R143, 0xf8, !PT ;  /* 0x0000007e148d7812 */ /* 0x000fe200078ef88f */
[----:B------:R-:W-:-:S04]  /*36f0*/  @!UP1 UIADD3 UR14, UPT, UPT, -UR14, 0x100000, URZ ;  /* 0x001000000e0e9890 */ /* 0x000fc8000fffe1ff */
[----:B------:R-:W-:Y:S02]  /*3700*/  @!UP1 USHF.L.U32 UR15, UR14, 0xb, URZ ;  /* 0x0000000b0e0f9899 */ /* 0x000fe400080006ff */
[----:B------:R-:W-:Y:S01]  /*3710*/  @!UP1 USHF.L.U32 UR14, UR14, 0x1, URZ ;  /* 0x000000010e0e9899 */ /* 0x000fe200080006ff */
[C---:B------:R-:W-:Y:S01]  /*3720*/  LOP3.LUT R140, R141.reuse, 0x10, RZ, 0x3c, !PT ;  /* 0x000000108d8c7812 */ /* 0x040fe200078e3cff */
[----:B------:R0:W1:Y:S01]  /*3730*/  @!UP2 SYNCS.EXCH.64 URZ, [UR6+0x16008], UR16 ;  /* 0x0160081006ffa5b2 */ /* 0x0000620008000100 */
[C---:B------:R-:W-:Y:S02]  /*3740*/  LOP3.LUT R139, R141.reuse, 0x20, RZ, 0x3c, !PT ;  /* 0x000000208d8b7812 */ /* 0x040fe400078e3cff */
[C---:B------:R-:W-:Y:S02]  /*3750*/  LOP3.LUT R138, R141.reuse, 0x30, RZ, 0x3c, !PT ;  /* 0x000000308d8a7812 */ /* 0x040fe400078e3cff */
[C---:B------:R-:W-:Y:S02]  /*3760*/  LOP3.LUT R137, R141.reuse, 0x40, RZ, 0x3c, !PT ;  /* 0x000000408d897812 */ /* 0x040fe400078e3cff */
[----:B------:R-:W-:-:S02]  /*3770*/  LOP3.LUT R136, R141, 0x50, RZ, 0x3c, !PT ;  /* 0x000000508d887812 */ /* 0x000fc400078e3cff */
[C---:B------:R-:W-:Y:S02]  /*3780*/  LOP3.LUT R135, R141.reuse, 0x60, RZ, 0x3c, !PT ;  /* 0x000000608d877812 */ /* 0x040fe400078e3cff */
[----:B------:R-:W-:Y:S01]  /*3790*/  LOP3.LUT R134, R141, 0x70, RZ, 0x3c, !PT ;  /* 0x000000708d867812 */ /* 0x000fe200078e3cff */
[----:B------:R-:W-:Y:S01]  /*37a0*/  VOTEU.ALL UP3, P1 ;  /* 0x0000000000ff7886 */ /* 0x000fe20000860000 */
[----:B------:R-:W-:Y:S02]  /*37b0*/  UISETP.EQ.U32.AND UP2, UPT, UR44, URZ, UP0 ;  /* 0x000000ff2c00728c */ /* 0x000fe40008742070 */
[----:B------:R-:W-:Y:S01]  /*37c0*/  UIADD3 UR9, UPT, UPT, UR7, 0x100, URZ ;  /* 0x0000010007097890 */ /* 0x000fe2000fffe0ff */
[----:B------:R-:W-:-:S03]  /*37d0*/  IMAD.U32 R132, RZ, RZ, UR6 ;  /* 0x00000006ff847e24 */ /* 0x000fc6000f8e00ff */
[----:B------:R-:W-:-:S04]  /*37e0*/  UIADD3 UR12, UPT, UPT, UR13, UR9, URZ ;  /* 0x000000090d0c7290 */ /* 0x000fc8000fffe0ff */
[----:B------:R-:W-:Y:S02]  /*37f0*/  ULEA UR12, UR77, UR12, 0x12 ;  /* 0x0000000c4d0c7291 */ /* 0x000fe4000f8e90ff */
[----:B------:R-:W-:Y:S01]  /*3800*/  @!UP2 UIADD3 UR5, UPT, UPT, UR6, 0x10000, URZ ;  /* 0x000100000605a890 */ /* 0x000fe2000fffe0ff */
[----:B------:R-:W-:-:S03]  /*3810*/  IADD3 R152, PT, PT, R132, 0x12000, RZ ;  /* 0x0001200084987810 */ /* 0x000fc60007ffe0ff */
[----:B0-----:R-:W-:Y:S01]  /*3820*/  @!UP2 USHF.R.U32.HI UR16, URZ, 0x4, UR5 ;  /* 0x00000004ff10a899 */ /* 0x001fe20008011605 */
[----:B------:R-:W-:Y:S02]  /*3830*/  IMAD.U32 R142, RZ, RZ, UR12 ;  /* 0x0000000cff8e7e24 */ /* 0x000fe4000f8e00ff */
[----:B------:R-:W-:Y:S01]  /*3840*/  UMOV UR5, URZ ;  /* 0x000000ff00057c82 */ /* 0x000fe20008000000 */
[----:B------:R-:W-:Y:S01]  /*3850*/  @!UP2 USGXT.U32 UR12, UR16, 0xe ;  /* 0x0000000e100ca89a */ /* 0x000fe20008000000 */
[----:B--2---:R0:W-:Y:S04]  /*3860*/  STS.U16 [R141+UR6+0x10000], R4 ;  /* 0x010000048d007988 */ /* 0x0041e80008000406 */
[----:B---3--:R0:W-:Y:S04]  /*3870*/  STS.U16 [R141+UR6+0x10400], R12 ;  /* 0x0104000c8d007988 */ /* 0x0081e80008000406 */
[----:B----4-:R0:W-:Y:S04]  /*3880*/  STS.U16 [R140+UR6+0x10080], R33 ;  /* 0x010080218c007988 */ /* 0x0101e80008000406 */
[----:B------:R0:W-:Y:S04]  /*3890*/  STS.U16 [R140+UR6+0x10480], R41 ;  /* 0x010480298c007988 */ /* 0x0001e80008000406 */
        /* <DEDUP_REMOVED lines=11> */
[----:B------:R0:W-:Y:S01]  /*3950*/  STS.U16 [R134+UR6+0x10780], R47 ;  /* 0x0107802f86007988 */ /* 0x0001e20008000406 */
[----:B-1----:R1:W-:Y:S06]  /*3960*/  MEMBAR.ALL.CTA ;  /* 0x0000000000007992 */ /* 0x0023ec0000008000 */
[----:B-1----:R-:W-:Y:S04]  /*3970*/  FENCE.VIEW.ASYNC.S ;  /* 0x00000000000073c6 */ /* 0x002fe80000000000 */
[----:B------:R-:W1:Y:S02]  /*3980*/  FENCE.VIEW.ASYNC.S ;  /* 0x00000000000073c6 */ /* 0x000e640000000000 */
[----:B-1----:R0:W1:Y:S02]  /*3990*/  @!UP3 SYNCS.EXCH.64 URZ, [UR6+0x12000], UR14 ;  /* 0x0120000e06ffb5b2 */ /* 0x0020640008000100 */
[----:B-1----:R-:W-:Y:S06]  /*39a0*/  BAR.SYNC.DEFER_BLOCKING 0x0 ;  /* 0x0000000000007b1d */ /* 0x002fec0000010000 */
[----:B0-----:R-:W-:Y:S05]  /*39b0*/  BRA.U !UP2, `(.L_x_6) ;  /* 0x000000050a987547 */ /* 0x001fea000b800000 */
[----:B------:R-:W-:Y:S01]  /*39c0*/  USHF.R.U32.HI UR64, URZ, 0x4, UR6 ;  /* 0x00000004ff407899 */ /* 0x000fe20008011606 */
[----:B------:R-:W-:Y:S01]  /*39d0*/  IMAD.MOV.U32 R153, RZ, RZ, RZ ;  /* 0x000000ffff997224 */ /* 0x000fe200078e00ff */
[----:B------:R-:W-:Y:S02]  /*39e0*/  UIADD3 UR12, UPT, UPT, UR6, 0x10000, URZ ;  /* 0x00010000060c7890 */ /* 0x000fe4000fffe0ff */
[----:B------:R-:W-:Y:S02]  /*39f0*/  USGXT.U32 UR64, UR64, 0xe ;  /* 0x0000000e4040789a */ /* 0x000fe40008000000 */
[----:B------:R-:W-:Y:S02]  /*3a00*/  USHF.R.U32.HI UR12, URZ, 0x4, UR12 ;  /* 0x00000004ff0c7899 */ /* 0x000fe4000801160c */
[----:B------:R-:W-:Y:S02]  /*3a10*/  UIADD3 UR28, UP3, UPT, UR64, 0x8000080, URZ ;  /* 0x08000080401c7890 */ /* 0x000fe4000ff7e0ff */
[----:B------:R-:W-:Y:S01]  /*3a20*/  USGXT.U32 UR12, UR12, 0xe ;  /* 0x0000000e0c0c789a */ /* 0x000fe20008000000 */
[----:B------:R-:W-:Y:S01]  /*3a30*/  UMOV UR29, URZ ;  /* 0x000000ff001d7c82 */ /* 0x000fe20008000000 */
[----:B------:R-:W-:-:S02]  /*3a40*/  ULOP3.LUT UR64, UR64, 0x8000000, URZ, 0xfc, !UPT ;  /* 0x0800000040407892 */ /* 0x000fc4000f8efcff */
[----:B------:R-:W-:Y:S02]  /*3a50*/  UIADD3.X UR29, UPT, UPT, UR29, 0x40004040, URZ, UP3, !UPT ;  /* 0x400040401d1d7890 */ /* 0x000fe40009ffe4ff */
[----:B------:R-:W-:Y:S02]  /*3a60*/  UIADD3 UR30, UP3, UPT, UR12, 0x2, URZ ;  /* 0x000000020c1e7890 */ /* 0x000fe4000ff7e0ff */
[----:B------:R-:W-:Y:S02]  /*3a70*/  UIADD3 UR32, UP6, UPT, UR12, 0x4, URZ ;  /* 0x000000040c207890 */ /* 0x000fe4000ffde0ff */
[----:B------:R-:W-:Y:S01]  /*3a80*/  UIADD3.X UR31, UPT, UPT, UR5, 0x40004040, URZ, UP3, !UPT ;  /* 0x40004040051f7890 */ /* 0x000fe20009ffe4ff */
[----:B------:R-:W-:Y:S01]  /*3a90*/  ELECT P3, URZ, PT ;  /* 0x0000000000ff782f */ /* 0x000fe20003860000 */
[----:B------:R-:W-:Y:S02]  /*3aa0*/  UIADD3 UR34, UP5, UPT, UR12, 0x6, URZ ;  /* 0x000000060c227890 */ /* 0x000fe4000ffbe0ff */
[----:B------:R-:W-:-:S02]  /*3ab0*/  UIADD3.X UR33, UPT, UPT, UR5, 0x40004040, URZ, UP6, !UPT ;  /* 0x4000404005217890 */ /* 0x000fc4000b7fe4ff */
[----:B------:R-:W-:Y:S01]  /*3ac0*/  UIADD3.64 UR60, UPT, UPT, UR28, 0x80, URZ ;  /* 0x000000801c3c7897 */ /* 0x000fe2000fffe0ff */
[----:B------:R-:W-:Y:S01]  /*3ad0*/  UMOV UR62, 0x0 ;  /* 0x00000000003e7882 */ /* 0x000fe20000000000 */
[----:B------:R-:W-:Y:S01]  /*3ae0*/  UMOV UR63, 0x8048010 ;  /* 0x08048010003f7882 */ /* 0x000fe20000000000 */
[----:B------:R-:W-:Y:S01]  /*3af0*/  UIADD3 UR36, UP4, UPT, UR12, 0x80, URZ ;  /* 0x000000800c247890 */ /* 0x000fe2000ff9e0ff */
[----:B------:R-:W-:Y:S01]  /*3b00*/  UMOV UR65, 0x40004040 ;  /* 0x4000404000417882 */ /* 0x000fe20000000000 */
[----:B------:R-:W-:Y:S01]  /*3b10*/  UMOV UR66, UR12 ;  /* 0x0000000c00427c82 */ /* 0x000fe20008000000 */
[----:B------:R-:W-:Y:S01]  /*3b20*/  UMOV UR67, 0x40004040 ;  /* 0x4000404000437882 */ /* 0x000fe20000000000 */
[----:B------:R-:W-:Y:S01]  /*3b30*/  UMOV UR14, 0x0 ;  /* 0x00000000000e7882 */ /* 0x000fe20000000000 */
[----:B------:R-:W-:Y:S01]  /*3b40*/  UMOV UR15, 0x8048010 ;  /* 0x08048010000f7882 */ /* 0x000fe20000000000 */
[----:B------:R-:W-:Y:S01]  /*3b50*/  UIADD3 UR38, UP3, UPT, UR12, 0x82, URZ ;  /* 0x000000820c267890 */ /* 0x000fe2000ff7e0ff */
[----:B------:R0:W-:Y:S01]  /*3b60*/  UTCHMMA gdesc[UR64], gdesc[UR66], tmem[UR9], tmem[UR62], idesc[UR63], !UPT ;  /* 0x00ff3e42400075ea */ /* 0x0001e2000f800009 */
[----:B------:R-:W-:Y:S01]  /*3b70*/  UIADD3 UR40, UP6, UPT, UR12, 0x84, URZ ;  /* 0x000000840c287890 */ /* 0x000fe2000ffde0ff */
[----:B------:R1:W-:Y:S01]  /*3b80*/  UTCHMMA gdesc[UR28], gdesc[UR30], tmem[UR9], tmem[UR14], idesc[UR15], UPT ;  /* 0x00ff0e1e1c0075ea */ /* 0x0003e2000b800009 */
[----:B------:R-:W-:Y:S01]  /*3b90*/  UIADD3.X UR35, UPT, UPT, UR5, 0x40004040, URZ, UP5, !UPT ;  /* 0x4000404005237890 */ /* 0x000fe2000affe4ff */
[----:B------:R-:W-:Y:S01]  /*3ba0*/  @P3 MOV R4, R152 ;  /* 0x0000009800043202 */ /* 0x000fe20000000f00 */
[----:B------:R-:W-:-:S02]  /*3bb0*/  UIADD3 UR42, UP5, UPT, UR12, 0x86, URZ ;  /* 0x000000860c2a7890 */ /* 0x000fc4000ffbe0ff */
[----:B------:R-:W-:Y:S02]  /*3bc0*/  UIADD3.X UR37, UPT, UPT, UR5, 0x40004040, URZ, UP4, !UPT ;  /* 0x4000404005257890 */ /* 0x000fe4000a7fe4ff */
[----:B------:R-:W-:Y:S01]  /*3bd0*/  UIADD3 UR46, UP4, UPT, UR12, 0x100, URZ ;  /* 0x000001000c2e7890 */ /* 0x000fe2000ff9e0ff */
[----:B0-----:R-:W-:Y:S01]  /*3be0*/  @P3 R2UR UR64, R4 ;  /* 0x00000000044032ca */ /* 0x001fe200000e0000 */
[----:B------:R-:W-:Y:S02]  /*3bf0*/  UIADD3.64 UR62, UPT, UPT, UR28, 0x100, URZ ;  /* 0x000001001c3e7897 */ /* 0x000fe4000fffe0ff */
[----:B-1----:R-:W-:Y:S02]  /*3c00*/  UIADD3.64 UR14, UPT, UPT, UR28, 0x180, URZ ;  /* 0x000001801c0e7897 */ /* 0x002fe4000fffe0ff */
[----:B------:R-:W-:Y:S02]  /*3c10*/  UIADD3.X UR39, UPT, UPT, UR5, 0x40004040, URZ, UP3, !UPT ;  /* 0x4000404005277890 */ /* 0x000fe40009ffe4ff */
[----:B------:R-:W-:Y:S01]  /*3c20*/  UIADD3.64 UR66, UPT, UPT, UR28, 0x200, URZ ;  /* 0x000002001c427897 */ /* 0x000fe2000fffe0ff */
[----:B------:R-:W-:Y:S01]  /*3c30*/  UMOV UR70, 0x0 ;  /* 0x0000000000467882 */ /* 0x000fe20000000000 */
[----:B------:R-:W-:Y:S01]  /*3c40*/  UMOV UR71, 0x8048010 ;  /* 0x0804801000477882 */ /* 0x000fe20000000000 */
[----:B------:R-:W-:Y:S01]  /*3c50*/  UIADD3 UR48, UP3, UPT, UR12, 0x102, URZ ;  /* 0x000001020c307890 */ /* 0x000fe2000ff7e0ff */
[----:B------:R0:W-:Y:S01]  /*3c60*/  UTCHMMA gdesc[UR60], gdesc[UR32], tmem[UR9], tmem[UR70], idesc[UR71], UPT ;  /* 0x00ff46203c0075ea */ /* 0x0001e2000b800009 */
[----:B------:R-:W-:-:S02]  /*3c70*/  UIADD3.X UR41, UPT, UPT, UR5, 0x40004040, URZ, UP6, !UPT ;  /* 0x4000404005297890 */ /* 0x000fc4000b7fe4ff */
[----:B------:R-:W-:Y:S02]  /*3c80*/  UIADD3.64 UR30, UPT, UPT, UR28, 0x280, URZ ;  /* 0x000002801c1e7897 */ /* 0x000fe4000fffe0ff */
[----:B------:R-:W-:Y:S02]  /*3c90*/  UIADD3 UR50, UP6, UPT, UR12, 0x104, URZ ;  /* 0x000001040c327890 */ /* 0x000fe4000ffde0ff */
[----:B------:R-:W-:Y:S02]  /*3ca0*/  UIADD3.X UR43, UPT, UPT, UR5, 0x40004040, URZ, UP5, !UPT ;  /* 0x40004040052b7890 */ /* 0x000fe4000affe4ff */
[----:B------:R-:W-:Y:S02]  /*3cb0*/  UIADD3 UR52, UP5, UPT, UR12, 0x106, URZ ;  /* 0x000001060c347890 */ /* 0x000fe4000ffbe0ff */
[----:B------:R-:W-:Y:S02]  /*3cc0*/  UIADD3.X UR47, UPT, UPT, UR5, 0x40004040, URZ, UP4, !UPT ;  /* 0x40004040052f7890 */ /* 0x000fe4000a7fe4ff */
[----:B0-----:R-:W-:Y:S01]  /*3cd0*/  UIADD3.64 UR70, UPT, UPT, UR28, 0x300, URZ ;  /* 0x000003001c467897 */ /* 0x001fe2000fffe0ff */
[----:B------:R-:W-:Y:S01]  /*3ce0*/  UMOV UR16, 0x0 ;  /* 0x0000000000107882 */ /* 0x000fe20000000000 */
[----:B------:R-:W-:Y:S01]  /*3cf0*/  UMOV UR17, 0x8048010 ;  /* 0x0804801000117882 */ /* 0x000fe20000000000 */
[----:B------:R-:W-:Y:S01]  /*3d00*/  UIADD3 UR54, UP4, UPT, UR12, 0x180, URZ ;  /* 0x000001800c367890 */ /* 0x000fe2000ff9e0ff */
[----:B------:R0:W-:Y:S01]  /*3d10*/  UTCHMMA gdesc[UR62], gdesc[UR34], tmem[UR9], tmem[UR16], idesc[UR17], UPT ;  /* 0x00ff10223e0075ea */ /* 0x0001e2000b800009 */
[----:B------:R-:W-:-:S02]  /*3d20*/  UIADD3.X UR49, UPT, UPT, UR5, 0x40004040, URZ, UP3, !UPT ;  /* 0x4000404005317890 */ /* 0x000fc40009ffe4ff */
[----:B------:R-:W-:Y:S01]  /*3d30*/  UIADD3.64 UR60, UPT, UPT, UR28, 0x380, URZ ;  /* 0x000003801c3c7897 */ /* 0x000fe2000fffe0ff */
[----:B------:R-:W-:Y:S01]  /*3d40*/  UMOV UR18, 0x0 ;  /* 0x0000000000127882 */ /* 0x000fe20000000000 */
[----:B------:R-:W-:Y:S01]  /*3d50*/  UMOV UR19, 0x8048010 ;  /* 0x0804801000137882 */ /* 0x000fe20000000000 */
[----:B------:R-:W-:Y:S01]  /*3d60*/  UIADD3 UR58, UP3, UPT, UR12, 0x182, URZ ;  /* 0x000001820c3a7890 */ /* 0x000fe2000ff7e0ff */
[----:B------:R1:W-:Y:S01]  /*3d70*/  UTCHMMA gdesc[UR14], gdesc[UR36], tmem[UR9], tmem[UR18], idesc[UR19], UPT ;  /* 0x00ff12240e0075ea */ /* 0x0003e2000b800009 */
[----:B------:R-:W-:Y:S02]  /*3d80*/  UIADD3.X UR51, UPT, UPT, UR5, 0x40004040, URZ, UP6, !UPT ;  /* 0x4000404005337890 */ /* 0x000fe4000b7fe4ff */
[----:B------:R-:W-:Y:S01]  /*3d90*/  UIADD3.64 UR32, UPT, UPT, UR28, 0x400, URZ ;  /* 0x000004001c207897 */ /* 0x000fe2000fffe0ff */
[----:B------:R-:W-:Y:S01]  /*3da0*/  UMOV UR20, 0x0 ;  /* 0x0000000000147882 */ /* 0x000fe20000000000 */
[----:B------:R-:W-:Y:S01]  /*3db0*/  UMOV UR21, 0x8048010 ;  /* 0x0804801000157882 */ /* 0x000fe20000000000 */
[----:B------:R-:W-:Y:S01]  /*3dc0*/  UIADD3 UR56, UP6, UPT, UR12, 0x184, URZ ;  /* 0x000001840c387890 */ /* 0x000fe2000ffde0ff */
[----:B------:R-:W-:Y:S01]  /*3dd0*/  UTCHMMA gdesc[UR66], gdesc[UR38], tmem[UR9], tmem[UR20], idesc[UR21], UPT ;  /* 0x00ff1426420075ea */ /* 0x000fe2000b800009 */
[----:B------:R-:W-:-:S02]  /*3de0*/  UIADD3.X UR53, UPT, UPT, UR5, 0x40004040, URZ, UP5, !UPT ;  /* 0x4000404005357890 */ /* 0x000fc4000affe4ff */
[----:B------:R-:W-:Y:S02]  /*3df0*/  UIADD3.64 UR72, UPT, UPT, UR28, 0x480, URZ ;  /* 0x000004801c487897 */ /* 0x000fe4000fffe0ff */
[----:B------:R-:W-:Y:S01]  /*3e00*/  UIADD3 UR68, UP5, UPT, UR12, 0x186, URZ ;  /* 0x000001860c447890 */ /* 0x000fe2000ffbe0ff */
[----:B0-----:R-:W-:Y:S01]  /*3e10*/  UMOV UR34, 0x0 ;  /* 0x0000000000227882 */ /* 0x001fe20000000000 */
[----:B------:R-:W-:Y:S01]  /*3e20*/  UMOV UR35, 0x8048010 ;  /* 0x0804801000237882 */ /* 0x000fe20000000000 */
[----:B------:R-:W-:Y:S01]  /*3e30*/  UIADD3.64 UR74, UPT, UPT, UR28, 0x500, URZ ;  /* 0x000005001c4a7897 */ /* 0x000fe2000fffe0ff */
[----:B------:R0:W-:Y:S01]  /*3e40*/  UTCHMMA gdesc[UR30], gdesc[UR40], tmem[UR9], tmem[UR34], idesc[UR35], UPT ;  /* 0x00ff22281e0075ea */ /* 0x0001e2000b800009 */
[----:B------:R-:W-:Y:S02]  /*3e50*/  UIADD3.X UR55, UPT, UPT, UR5, 0x40004040, URZ, UP4, !UPT ;  /* 0x4000404005377890 */ /* 0x000fe4000a7fe4ff */
[----:B------:R-:W-:Y:S02]  /*3e60*/  UIADD3.64 UR16, UPT, UPT, UR28, 0x580, URZ ;  /* 0x000005801c107897 */ /* 0x000fe4000fffe0ff */
[----:B------:R-:W-:-:S02]  /*3e70*/  UIADD3.X UR59, UPT, UPT, UR5, 0x40004040, URZ, UP3, !UPT ;  /* 0x40004040053b7890 */ /* 0x000fc40009ffe4ff */
[----:B------:R-:W-:Y:S02]  /*3e80*/  UIADD3.64 UR62, UPT, UPT, UR28, 0x600, URZ ;  /* 0x000006001c3e7897 */ /* 0x000fe4000fffe0ff */
[----:B------:R-:W-:Y:S01]  /*3e90*/  UIADD3.X UR57, UPT, UPT, UR5, 0x40004040, URZ, UP6, !UPT ;  /* 0x4000404005397890 */ /* 0x000fe2000b7fe4ff */
[----:B-1----:R-:W-:Y:S01]  /*3ea0*/  UMOV UR36, 0x0 ;  /* 0x0000000000247882 */ /* 0x002fe20000000000 */
[----:B------:R-:W-:Y:S01]  /*3eb0*/  UMOV UR37, 0x8048010 ;  /* 0x0804801000257882 */ /* 0x000fe20000000000 */
[----:B0-----:R-:W-:Y:S01]  /*3ec0*/  UIADD3.64 UR34, UPT, UPT, UR28, 0x680, URZ ;  /* 0x000006801c227897 */ /* 0x001fe2000fffe0ff */
[----:B------:R0:W-:Y:S01]  /*3ed0*/  UTCHMMA gdesc[UR70], gdesc[UR42], tmem[UR9], tmem[UR36], idesc[UR37], UPT ;  /* 0x00ff242a460075ea */ /* 0x0001e2000b800009 */
[----:B------:R-:W-:Y:S01]  /*3ee0*/  UIADD3.X UR69, UPT, UPT, UR5, 0x40004040, URZ, UP5, !UPT ;  /* 0x4000404005457890 */ /* 0x000fe2000affe4ff */
[----:B------:R0:W-:Y:S01]  /*3ef0*/  UTCHMMA gdesc[UR60], gdesc[UR46], tmem[UR9], tmem[UR18], idesc[UR19], UPT ;  /* 0x00ff122e3c0075ea */ /* 0x0001e2000b800009 */
[----:B------:R-:W-:Y:S01]  /*3f00*/  UIADD3.64 UR28, UPT, UPT, UR28, 0x700, URZ ;  /* 0x000007001c1c7897 */ /* 0x000fe2000fffe0ff */
[----:B------:R0:W-:Y:S01]  /*3f10*/  UTCHMMA gdesc[UR32], gdesc[UR48], tmem[UR9], tmem[UR20], idesc[UR21], UPT ;  /* 0x00ff1430200075ea */ /* 0x0001e2000b800009 */
[----:B------:R-:W-:Y:S01]  /*3f20*/  UMOV UR14, 0x0 ;  /* 0x00000000000e7882 */ /* 0x000fe20000000000 */
[----:B------:R-:W-:Y:S01]  /*3f30*/  UMOV UR15, 0x8048010 ;  /* 0x08048010000f7882 */ /* 0x000fe20000000000 */
[----:B------:R-:W-:Y:S01]  /*3f40*/  UMOV UR22, 0x0 ;  /* 0x0000000000167882 */ /* 0x000fe20000000000 */
[----:B------:R0:W-:Y:S01]  /*3f50*/  UTCHMMA gdesc[UR72], gdesc[UR50], tmem[UR9], tmem[UR14], idesc[UR15], UPT ;  /* 0x00ff0e32480075ea */ /* 0x0001e2000b800009 */
[----:B------:R-:W-:Y:S01]  /*3f60*/  UMOV UR23, 0x8048010 ;  /* 0x0804801000177882 */ /* 0x000fe20000000000 */
[----:B------:R0:W-:Y:S01]  /*3f70*/  UTCHMMA gdesc[UR74], gdesc[UR52], tmem[UR9], tmem[UR36], idesc[UR37], UPT ;  /* 0x00ff24344a0075ea */ /* 0x0001e2000b800009 */
[----:B------:R-:W-:Y:S01]  /*3f80*/  UMOV UR24, 0x0 ;  /* 0x0000000000187882 */ /* 0x000fe20000000000 */
[----:B------:R-:W-:Y:S01]  /*3f90*/  UMOV UR25, 0x8048010 ;  /* 0x0804801000197882 */ /* 0x000fe20000000000 */
[----:B------:R0:W-:Y:S01]  /*3fa0*/  UTCHMMA gdesc[UR16], gdesc[UR54], tmem[UR9], tmem[UR18], idesc[UR19], UPT ;  /* 0x00ff1236100075ea */ /* 0x0001e2000b800009 */
[----:B------:R-:W-:Y:S01]  /*3fb0*/  UMOV UR26, 0x0 ;  /* 0x00000000001a7882 */ /* 0x000fe20000000000 */
[----:B------:R-:W-:Y:S01]  /*3fc0*/  UMOV UR27, 0x8048010 ;  /* 0x08048010001b7882 */ /* 0x000fe20000000000 */
[----:B------:R0:W-:Y:S01]  /*3fd0*/  UTCHMMA gdesc[UR62], gdesc[UR58], tmem[UR9], tmem[UR22], idesc[UR23], UPT ;  /* 0x00ff163a3e0075ea */ /* 0x0001e2000b800009 */
[----:B------:R0:W-:Y:S01]  /*3fe0*/  UTCHMMA gdesc[UR34], gdesc[UR56], tmem[UR9], tmem[UR24], idesc[UR25], UPT ;  /* 0x00ff1838220075ea */ /* 0x0001e2000b800009 */
[----:B------:R0:W-:Y:S01]  /*3ff0*/  UTCHMMA gdesc[UR28], gdesc[UR68], tmem[UR9], tmem[UR26], idesc[UR27], UPT ;  /* 0x00ff1a441c0075ea */ /* 0x0001e2000b800009 */
[----:B------:R0:W-:Y:S01]  /*4000*/  UTCBAR [UR64], URZ ;  /* 0x000000ff400073e9 */ /* 0x0001e200080000ff */
[----:B------:R-:W-:Y:S01]  /*4010*/  NOP ;  /* 0x0000000000007918 */ /* 0x000fe20000000000 */
.L_x_6:
[----:B------:R-:W-:Y:S05]  /*4020*/  BRA.U !UP0, `(.L_x_7) ;  /* 0x0000000108087547 */ /* 0x000fea000b800000 */
[----:B------:R-:W1:Y:S02]  /*4030*/  SYNCS.PHASECHK.TRANS64.TRYWAIT P3, [UR6+0x12000], RZ ;  /* 0x012000ffff0075a7 */ /* 0x000e640008061106 */
[----:B-1----:R-:W-:Y:S05]  /*4040*/  @!P3 BRA `(.L_x_8) ;  /* 0x000000800060b947 */ /* 0x002fea0003800000 */
.L_x_7:
[----:B0-----:R-:W-:Y:S01]  /*4050*/  R2UR UR14, R142 ;  /* 0x000000008e0e72ca */ /* 0x001fe200000e0000 */
[----:B------:R-:W-:Y:S01]  /*4060*/  BAR.SYNC.DEFER_BLOCKING 0x0 ;  /* 0x0000000000007b1d */ /* 0x000fe20000010000 */
[--C-:B------:R-:W-:Y:S02]  /*4070*/  SHF.R.U32.HI R12, RZ, 0x2, R0.reuse ;  /* 0x00000002ff0c7819 */ /* 0x100fe40000011600 */
[----:B------:R-:W-:Y:S02]  /*4080*/  SHF.R.U32.HI R21, RZ, 0x1, R0 ;  /* 0x00000001ff157819 */ /* 0x000fe40000011600 */
[----:B------:R-:W-:-:S03]  /*4090*/  LOP3.LUT R17, R12, 0x38, RZ, 0xc0, !PT ;  /* 0x000000380c117812 */ /* 0x000fc600078ec0ff */
[----:B------:R-:W0:Y:S01]  /*40a0*/  S2UR UR15, SR_CTAID.Y ;  /* 0x00000000000f79c3 */ /* 0x000e220000002600 */
[----:B------:R-:W1:Y:S01]  /*40b0*/  LDCU UR17, c[0x0][0x3a8] ;  /* 0x00007500ff1177ac */ /* 0x000e620008000800 */
[----:B------:R-:W-:Y:S02]  /*40c0*/  LOP3.LUT R12, R0, 0xf, RZ, 0xc0, !PT ;  /* 0x0000000f000c7812 */ /* 0x000fe400078ec0ff */
[----:B------:R-:W-:Y:S01]  /*40d0*/  LOP3.LUT R17, R17, 0x1f, R0, 0xf8, !PT ;  /* 0x0000001f11117812 */ /* 0x000fe200078ef800 */
[----:B------:R-:W2:Y:S01]  /*40e0*/  LDCU UR43, c[0x0][0x3d4] ;  /* 0x00007a80ff2b77ac */ /* 0x000ea20008000800 */
[----:B------:R-:W-:Y:S01]  /*40f0*/  LDTM.16dp32bit_t0_t15.x8 R4, tmem[UR14] ;  /* 0x0000000e000479ee */ /* 0x000fe20008980000 */
[----:B------:R-:W1:Y:S01]  /*4100*/  LDTM.16dp32bit_t16_t31.x8 R4, tmem[UR14+0x8] ;  /* 0x0000080e000479ee */ /* 0x000e6200089a0000 */
[----:B------:R-:W-:Y:S01]  /*4110*/  PRMT R28, RZ, 0x7610, R28 ;  /* 0x00007610ff1c7816 */ /* 0x000fe2000000001c */
[----:B------:R-:W3:Y:S01]  /*4120*/  LDC.64 R22, c[0x0][0x390] ;  /* 0x0000e400ff167b82 */ /* 0x000ee20000000a00 */
[----:B------:R-:W0:Y:S01]  /*4130*/  LDCU UR14, c[0x0][0x3d0] ;  /* 0x00007a00ff0e77ac */ /* 0x000e220008000800 */
[----:B------:R-:W-:Y:S01]  /*4140*/  IMAD.SHL.U32 R144, R17, 0x10, RZ ;  /* 0x0000001011907824 */ /* 0x000fe200078e00ff */
[----:B------:R-:W-:Y:S01]  /*4150*/  PRMT R30, RZ, 0x7610, R30 ;  /* 0x00007610ff1e7816 */ /* 0x000fe2000000001e */
[----:B------:R-:W4:Y:S01]  /*4160*/  LDCU UR16, c[0x0][0x3d8] ;  /* 0x00007b00ff1077ac */ /* 0x000f220008000800 */
[----:B------:R-:W-:-:S02]  /*4170*/  PRMT R32, RZ, 0x7610, R32 ;  /* 0x00007610ff207816 */ /* 0x000fc40000000020 */
[----:B------:R-:W-:Y:S01]  /*4180*/  LOP3.LUT R20, R144, 0x1b0, RZ, 0xc0, !PT ;  /* 0x000001b090147812 */ /* 0x000fe200078ec0ff */
[----:B------:R-:W5:Y:S01]  /*4190*/  LDC R25, c[0x0][0x3d8] ;  /* 0x0000f600ff197b82 */ /* 0x000f620000000800 */
[----:B------:R-:W3:Y:S01]  /*41a0*/  LDCU UR18, c[0x0][0x3d8] ;  /* 0x00007b00ff1277ac */ /* 0x000ee20008000800 */
[----:B------:R-:W-:Y:S02]  /*41b0*/  PRMT R34, RZ, 0x7610, R34 ;  /* 0x00007610ff227816 */ /* 0x000fe40000000022 */
[----:B------:R-:W-:Y:S01]  /*41c0*/  LOP3.LUT R133, R20, 0x40, R21, 0xf8, !PT ;  /* 0x0000004014857812 */ /* 0x000fe200078ef815 */
[----:B------:R-:W3:Y:S01]  /*41d0*/  LDCU UR20, c[0x0][0x3d8] ;  /* 0x00007b00ff1477ac */ /* 0x000ee20008000800 */
[----:B--2---:R-:W-:Y:S01]  /*41e0*/  IMAD R12, R12, UR43, RZ ;  /* 0x0000002b0c0c7c24 */ /* 0x004fe2000f8e02ff */
[----:B------:R-:W-:Y:S01]  /*41f0*/  PRMT R36, RZ, 0x7610, R36 ;  /* 0x00007610ff247816 */ /* 0x000fe20000000024 */
[----:B------:R-:W2:Y:S01]  /*4200*/  LDC R21, c[0x0][0x3d8] ;  /* 0x0000f600ff157b82 */ /* 0x000ea20000000800 */
[----:B------:R-:W3:Y:S01]  /*4210*/  LDCU UR19, c[0x0][0x3d8] ;  /* 0x00007b00ff1377ac */ /* 0x000ee20008000800 */
[----:B------:R-:W-:Y:S01]  /*4220*/  VIADD R133, R133, UR6 ;  /* 0x0000000685857c36 */ /* 0x000fe20008000000 */
[----:B------:R-:W-:Y:S01]  /*4230*/  PRMT R38, RZ, 0x7610, R38 ;  /* 0x00007610ff267816 */ /* 0x000fe20000000026 */
[----:B-1----:R-:W-:Y:S01]  /*4240*/  FMUL R14, R4, UR17 ;  /* 0x00000011040e7c20 */ /* 0x002fe20008400000 */
[----:B------:R-:W-:Y:S01]  /*4250*/  FMUL R15, R5, UR17 ;  /* 0x00000011050f7c20 */ /* 0x000fe20008400000 */
[----:B------:R-:W-:Y:S01]  /*4260*/  FMUL R16, R6, UR17 ;  /* 0x0000001106107c20 */ /* 0x000fe20008400000 */
[----:B0-----:R-:W-:Y:S01]  /*4270*/  UIMAD UR14, UR15, UR14, URZ ;  /* 0x0000000e0f0e72a4 */ /* 0x001fe2000f8e02ff */
[----:B------:R-:W-:Y:S01]  /*4280*/  FMUL R17, R8, UR17 ;  /* 0x0000001108117c20 */ /* 0x000fe20008400000 */
[----:B------:R-:W-:Y:S01]  /*4290*/  FMUL R19, R10, UR17 ;  /* 0x000000110a137c20 */ /* 0x000fe20008400000 */
[----:B------:R-:W0:Y:S01]  /*42a0*/  LDC R27, c[0x0][0x3d8] ;  /* 0x0000f600ff1b7b82 */ /* 0x000e220000000800 */
[----:B------:R-:W-:Y:S01]  /*42b0*/  FMNMX3 R18, R14, R15, R16, !PT ;  /* 0x0000000f0e127276 */ /* 0x000fe20007800010 */
[----:B------:R-:W-:Y:S01]  /*42c0*/  FMUL R14, R7, UR17 ;  /* 0x00000011070e7c20 */ /* 0x000fe20008400000 */
[----:B------:R-:W-:Y:S01]  /*42d0*/  USHF.L.U32 UR15, UR14, 0x1, URZ ;  /* 0x000000010e0f7899 */ /* 0x000fe200080006ff */
[----:B------:R-:W-:-:S02]  /*42e0*/  IMAD.SHL.U32 R15, R12, 0x2, RZ ;  /* 0x000000020c0f7824 */ /* 0x000fc400078e00ff */
[----:B------:R-:W-:Y:S01]  /*42f0*/  FMUL R16, R9, UR17 ;  /* 0x0000001109107c20 */ /* 0x000fe20008400000 */
[----:B------:R-:W-:Y:S01]  /*4300*/  IMAD.HI R12, R12, 0x2, RZ ;  /* 0x000000020c0c7827 */ /* 0x000fe200078e02ff */
[----:B------:R-:W-:Y:S01]  /*4310*/  FMNMX3 R14, R18, R14, R17, !PT ;  /* 0x0000000e120e7276 */ /* 0x000fe20007800011 */
[----:B------:R-:W1:Y:S01]  /*4320*/  LDC R24, c[0x0][0x3d8] ;  /* 0x0000f600ff187b82 */ /* 0x000e620000000800 */
[----:B---3--:R-:W-:Y:S01]  /*4330*/  IADD3 R163, P3, P4, R15, UR15, R22 ;  /* 0x0000000f0fa37c10 */ /* 0x008fe2000fc7e016 */
[----:B------:R-:W-:Y:S01]  /*4340*/  UIMAD.WIDE UR14, UR14, 0x2, URZ ;  /* 0x000000020e0e78a5 */ /* 0x000fe2000f8e02ff */
[----:B------:R-:W-:Y:S01]  /*4350*/  FMNMX3 R19, R14, R16, R19, !PT ;  /* 0x000000100e137276 */ /* 0x000fe20007800013 */
[----:B------:R-:W-:Y:S01]  /*4360*/  FMUL R14, R11, UR17 ;  /* 0x000000110b0e7c20 */ /* 0x000fe20008400000 */
[C---:B------:R-:W-:Y:S02]  /*4370*/  LEA.HI R15, R0.reuse, 0x70, RZ, 0x1c ;  /* 0x00000070000f7811 */ /* 0x040fe400078fe0ff */
[----:B------:R-:W-:Y:S01]  /*4380*/  LEA.HI R16, R0, 0xf0, RZ, 0x1c ;  /* 0x000000f000107811 */ /* 0x000fe200078fe0ff */
[----:B------:R-:W3:Y:S01]  /*4390*/  LDC R18, c[0x0][0x3d8] ;  /* 0x0000f600ff127b82 */ /* 0x000ee20000000800 */
[----:B------:R-:W-:Y:S01]  /*43a0*/  IADD3.X R23, PT, PT, R12, UR15, R23, P3, P4 ;  /* 0x0000000f0c177c10 */ /* 0x000fe20009fe8417 */
[----:B------:R-:W-:Y:S01]  /*43b0*/  IMAD R20, R15, UR19, RZ ;  /* 0x000000130f147c24 */ /* 0x000fe2000f8e02ff */
[----:B------:R-:W-:-:S02]  /*43c0*/  SHF.R.U32.HI R12, RZ, 0x4, R0 ;  /* 0x00000004ff0c7819 */ /* 0x000fc40000011600 */
[----:B------:R-:W-:Y:S01]  /*43d0*/  FMNMX R147, R14, R19, !PT ;  /* 0x000000130e937209 */ /* 0x000fe20007800000 */
[----:B------:R-:W0:Y:S01]  /*43e0*/  LDCU UR14, c[0x0][0x3d8] ;  /* 0x00007b00ff0e77ac */ /* 0x000e220008000800 */
[----:B------:R-:W-:Y:S01]  /*43f0*/  SGXT.U32 R12, R12, 0x4 ;  /* 0x000000040c0c781a */ /* 0x000fe20000000000 */
[----:B------:R-:W1:Y:S01]  /*4400*/  LDC R29, c[0x0][0x3d8] ;  /* 0x0000f600ff1d7b82 */ /* 0x000e620000000800 */
[----:B------:R-:W-:Y:S02]  /*4410*/  LEA.HI R14, R0, 0x30, RZ, 0x1c ;  /* 0x00000030000e7811 */ /* 0x000fe400078fe0ff */
[----:B------:R-:W-:Y:S01]  /*4420*/  LEA R180, P3, R20, R163, 0x1 ;  /* 0x000000a314b47211 */ /* 0x000fe200078608ff */
[----:B----4-:R-:W-:Y:S01]  /*4430*/  IMAD R17, R12, UR16, RZ ;  /* 0x000000100c117c24 */ /* 0x010fe2000f8e02ff */
[----:B------:R-:W-:Y:S01]  /*4440*/  LEA.HI R12, R0, 0xb0, RZ, 0x1c ;  /* 0x000000b0000c7811 */ /* 0x000fe200078fe0ff */
[----:B------:R-:W-:Y:S01]  /*4450*/  IMAD R19, R14, UR18, RZ ;  /* 0x000000120e137c24 */ /* 0x000fe2000f8e02ff */
[----:B------:R-:W-:Y:S01]  /*4460*/  LEA.HI.X.SX32 R181, R20, R23, 0x1, P3 ;  /* 0x0000001714b57211 */ /* 0x000fe200018f0eff */
[----:B------:R-:W4:Y:S01]  /*4470*/  LDC R31, c[0x0][0x3d8] ;  /* 0x0000f600ff1f7b82 */ /* 0x000f220000000800 */
[----:B------:R-:W-:-:S02]  /*4480*/  LEA R194, P5, R17, R163, 0x1 ;  /* 0x000000a311c27211 */ /* 0x000fc400078a08ff */
[----:B------:R-:W-:Y:S02]  /*4490*/  LEA R188, P4, R19, R163, 0x1 ;  /* 0x000000a313bc7211 */ /* 0x000fe400078808ff */
[-C--:B------:R-:W-:Y:S02]  /*44a0*/  LEA.HI.X.SX32 R195, R17, R23.reuse, 0x1, P5 ;  /* 0x0000001711c37211 */ /* 0x080fe400028f0eff */
[----:B------:R-:W-:Y:S01]  /*44b0*/  LEA.HI.X.SX32 R189, R19, R23, 0x1, P4 ;  /* 0x0000001713bd7211 */ /* 0x000fe200020f0eff */
[----:B------:R-:W4:Y:S01]  /*44c0*/  LDC R33, c[0x0][0x3d8] ;  /* 0x0000f600ff217b82 */ /* 0x000f220000000800 */
[----:B---3--:R-:W-:Y:S01]  /*44d0*/  LEA R18, R18, R17, 0x4 ;  /* 0x0000001112127211 */ /* 0x008fe200078e20ff */
[----:B0-----:R-:W-:Y:S01]  /*44e0*/  IMAD R22, R16, UR14, RZ ;  /* 0x0000000e10167c24 */ /* 0x001fe2000f8e02ff */
[----:B------:R-:W-:Y:S02]  /*44f0*/  PRMT R20, RZ, 0x7610, R20 ;  /* 0x00007610ff147816 */ /* 0x000fe40000000014 */
[-C--:B------:R-:W-:Y:S01]  /*4500*/  LEA R192, P6, R18, R163.reuse, 0x1 ;  /* 0x000000a312c07211 */ /* 0x080fe200078c08ff */
[----:B--2---:R-:W-:Y:S01]  /*4510*/  IMAD R14, R21, 0x10, R18 ;  /* 0x00000010150e7824 */ /* 0x004fe200078e0212 */
[----:B------:R-:W-:Y:S01]  /*4520*/  PRMT R40, RZ, 0x7610, R40 ;  /* 0x00007610ff287816 */ /* 0x000fe20000000028 */
[----:B------:R-:W-:Y:S01]  /*4530*/  IMAD R21, R12, UR20, RZ ;  /* 0x000000140c157c24 */ /* 0x000fe2000f8e02ff */
[----:B------:R-:W0:Y:S01]  /*4540*/  LDC R26, c[0x0][0x3d8] ;  /* 0x0000f600ff1a7b82 */ /* 0x000e220000000800 */
[----:B-----5:R-:W-:Y:S01]  /*4550*/  IMAD R12, R25, 0x20, R14 ;  /* 0x00000020190c7824 */ /* 0x020fe200078e020e */
[----:B------:R-:W-:-:S02]  /*4560*/  LEA R190, P5, R14, R163, 0x1 ;  /* 0x000000a30ebe7211 */ /* 0x000fc400078a08ff */
[----:B------:R-:W-:Y:S01]  /*4570*/  LEA.HI.X.SX32 R193, R18, R23, 0x1, P6 ;  /* 0x0000001712c17211 */ /* 0x000fe200030f0eff */
[----:B------:R-:W-:Y:S01]  /*4580*/  IMAD R15, R27, 0x10, R12 ;  /* 0x000000101b0f7824 */ /* 0x000fe200078e020c */
[----:B------:R-:W-:Y:S01]  /*4590*/  LEA R186, P6, R12, R163, 0x1 ;  /* 0x000000a30cba7211 */ /* 0x000fe200078c08ff */
[----:B------:R-:W2:Y:S01]  /*45a0*/  SHFL.BFLY PT, R18, R147, 0x10, 0x1f ;  /* 0x0e001f0093127f89 */ /* 0x000ea200000e0000 */
[----:B------:R-:W3:Y:S01]  /*45b0*/  LDC R35, c[0x0][0x3d8] ;  /* 0x0000f600ff237b82 */ /* 0x000ee20000000800 */
[----:B------:R-:W-:Y:S02]  /*45c0*/  LEA.HI.X.SX32 R191, R14, R23, 0x1, P5 ;  /* 0x000000170ebf7211 */ /* 0x000fe400028f0eff */
[----:B-1----:R-:W-:Y:S02]  /*45d0*/  LEA R16, R24, R15, 0x4 ;  /* 0x0000000f18107211 */ /* 0x002fe400078e20ff */
[----:B------:R-:W-:Y:S02]  /*45e0*/  LEA.HI.X.SX32 R187, R12, R23, 0x1, P6 ;  /* 0x000000170cbb7211 */ /* 0x000fe400030f0eff */
[-C--:B------:R-:W-:Y:S01]  /*45f0*/  LEA R184, P5, R15, R163.reuse, 0x1 ;  /* 0x000000a30fb87211 */ /* 0x080fe200078a08ff */
[----:B------:R-:W1:Y:S01]  /*4600*/  LDC R37, c[0x0][0x3d8] ;  /* 0x0000f600ff257b82 */ /* 0x000e620000000800 */
[----:B------:R-:W-:Y:S01]  /*4610*/  IMAD R14, R29, 0x20, R16 ;  /* 0x000000201d0e7824 */ /* 0x000fe200078e0210 */
[----:B------:R-:W-:-:S02]  /*4620*/  LEA R182, P6, R16, R163, 0x1 ;  /* 0x000000a310b67211 */ /* 0x000fc400078c08ff */
[-C--:B------:R-:W-:Y:S01]  /*4630*/  LEA.HI.X.SX32 R185, R15, R23.reuse, 0x1, P5 ;  /* 0x000000170fb97211 */ /* 0x080fe200028f0eff */
[----:B----4-:R-:W-:Y:S01]  /*4640*/  IMAD R12, R31, 0x10, R14 ;  /* 0x000000101f0c7824 */ /* 0x010fe200078e020e */
[----:B------:R-:W-:Y:S02]  /*4650*/  LEA.HI.X.SX32 R183, R16, R23, 0x1, P6 ;  /* 0x0000001710b77211 */ /* 0x000fe400030f0eff */
[-C--:B------:R-:W-:Y:S01]  /*4660*/  LEA R178, P6, R14, R163.reuse, 0x1 ;  /* 0x000000a30eb27211 */ /* 0x080fe200078c08ff */
[----:B------:R-:W-:Y:S01]  /*4670*/  IMAD R15, R33, 0x10, R12 ;  /* 0x00000010210f7824 */ /* 0x000fe200078e020c */
[----:B------:R-:W-:Y:S01]  /*4680*/  LEA R176, P3, R12, R163, 0x1 ;  /* 0x000000a30cb07211 */ /* 0x000fe200078608ff */
[----:B------:R-:W4:Y:S01]  /*4690*/  @!P1 SYNCS.CCTL.IV [UR6+0x12000] ;  /* 0x01200000ff0099b1 */ /* 0x000f220008000006 */
[----:B------:R-:W-:Y:S01]  /*46a0*/  LEA.HI.X.SX32 R179, R14, R23, 0x1, P6 ;  /* 0x000000170eb37211 */ /* 0x000fe200030f0eff */
[----:B------:R-:W-:Y:S01]  /*46b0*/  NOP ;  /* 0x0000000000007918 */ /* 0x000fe20000000000 */
[----:B0-----:R-:W-:-:S02]  /*46c0*/  LEA R16, R26, R15, 0x5 ;  /* 0x0000000f1a107211 */ /* 0x001fc400078e28ff */
[----:B------:R-:W-:Y:S02]  /*46d0*/  LEA.HI.X.SX32 R177, R12, R23, 0x1, P3 ;  /* 0x000000170cb17211 */ /* 0x000fe400018f0eff */
[-C--:B------:R-:W-:Y:S01]  /*46e0*/  LEA R172, P6, R15, R163.reuse, 0x1 ;  /* 0x000000a30fac7211 */ /* 0x080fe200078c08ff */
[----:B---3--:R-:W-:Y:S01]  /*46f0*/  IMAD R14, R35, 0x10, R16 ;  /* 0x00000010230e7824 */ /* 0x008fe200078e0210 */
[----:B------:R-:W-:Y:S02]  /*4700*/  LEA R170, P4, R21, R163, 0x1 ;  /* 0x000000a315aa7211 */ /* 0x000fe400078808ff */
[-C--:B------:R-:W-:Y:S01]  /*4710*/  LEA.HI.X.SX32 R173, R15, R23.reuse, 0x1, P6 ;  /* 0x000000170fad7211 */ /* 0x080fe200030f0eff */
[----:B-1----:R-:W-:Y:S01]  /*4720*/  IMAD R12, R37, 0x10, R14 ;  /* 0x00000010250c7824 */ /* 0x002fe200078e020e */
[----:B--2---:R-:W-:Y:S02]  /*4730*/  FMNMX3 R147, R147, -INF , R18, !PT ;  /* 0xff80000093937876 */ /* 0x004fe40007800012 */
[----:B------:R-:W-:-:S02]  /*4740*/  LEA.HI.X.SX32 R171, R21, R23, 0x1, P4 ;  /* 0x0000001715ab7211 */ /* 0x000fc400020f0eff */
[-C--:B------:R-:W-:Y:S02]  /*4750*/  LEA R162, P6, R12, R163.reuse, 0x1 ;  /* 0x000000a30ca27211 */ /* 0x080fe400078c08ff */
[-C--:B------:R-:W-:Y:S02]  /*4760*/  LEA R160, P5, R22, R163.reuse, 0x1 ;  /* 0x000000a316a07211 */ /* 0x080fe400078a08ff */
[-C--:B------:R-:W-:Y:S02]  /*4770*/  LEA R168, P3, R16, R163.reuse, 0x1 ;  /* 0x000000a310a87211 */ /* 0x080fe400078608ff */
[----:B------:R-:W-:Y:S02]  /*4780*/  LEA R166, P4, R14, R163, 0x1 ;  /* 0x000000a30ea67211 */ /* 0x000fe400078808ff */
[-C--:B------:R-:W-:Y:S01]  /*4790*/  LEA.HI.X.SX32 R163, R12, R23.reuse, 0x1, P6 ;  /* 0x000000170ca37211 */ /* 0x080fe200030f0eff */
[----:B------:R-:W-:Y:S01]  /*47a0*/  FADD R12, -R147, -INF ;  /* 0xff800000930c7421 */ /* 0x000fe20000000100 */
[----:B------:R-:W-:-:S02]  /*47b0*/  LEA.HI.X.SX32 R161, R22, R23, 0x1, P5 ;  /* 0x0000001716a17211 */ /* 0x000fc400028f0eff */
[-C--:B------:R-:W-:Y:S01]  /*47c0*/  LEA.HI.X.SX32 R169, R16, R23.reuse, 0x1, P3 ;  /* 0x0000001710a97211 */ /* 0x080fe200018f0eff */
[----:B------:R-:W-:Y:S01]  /*47d0*/  FMUL R12, R12, 1.4426950216293334961 ;  /* 0x3fb8aa3b0c0c7820 */ /* 0x000fe20000400000 */
[----:B------:R-:W-:Y:S02]  /*47e0*/  LEA.HI.X.SX32 R167, R14, R23, 0x1, P4 ;  /* 0x000000170ea77211 */ /* 0x000fe400020f0eff */
[----:B------:R-:W-:Y:S01]  /*47f0*/  PRMT R14, RZ, 0x7610, R14 ;  /* 0x00007610ff0e7816 */ /* 0x000fe2000000000e */
[----:B------:R-:W4:Y:S01]  /*4800*/  MUFU.EX2 R146, R12 ;  /* 0x0000000c00927308 */ /* 0x000f220000000800 */
[----:B------:R-:W-:Y:S02]  /*4810*/  PRMT R16, RZ, 0x7610, R16 ;  /* 0x00007610ff107816 */ /* 0x000fe40000000010 */
[----:B------:R-:W-:Y:S02]  /*4820*/  PRMT R18, RZ, 0x7610, R18 ;  /* 0x00007610ff127816 */ /* 0x000fe40000000012 */
[----:B------:R-:W-:-:S02]  /*4830*/  PRMT R22, RZ, 0x7610, R22 ;  /* 0x00007610ff167816 */ /* 0x000fc40000000016 */
[----:B------:R-:W-:Y:S02]  /*4840*/  PRMT R24, RZ, 0x7610, R24 ;  /* 0x00007610ff187816 */ /* 0x000fe40000000018 */
[----:B------:R-:W-:Y:S02]  /*4850*/  PRMT R26, RZ, 0x7610, R26 ;  /* 0x00007610ff1a7816 */ /* 0x000fe4000000001a */
[----:B------:R-:W-:Y:S02]  /*4860*/  PRMT R42, RZ, 0x7610, R42 ;  /* 0x00007610ff2a7816 */ /* 0x000fe4000000002a */
[----:B------:R-:W-:Y:S01]  /*4870*/  PRMT R44, RZ, 0x7610, R44 ;  /* 0x00007610ff2c7816 */ /* 0x000fe2000000002c */
[----:B----4-:R0:W-:Y:S01]  /*4880*/  STSM.16.M88 [R133+0x10000], R146 ;  /* 0x0100009285007844 */ /* 0x0101e20000000000 */
[----:B------:R-:W-:Y:S06]  /*4890*/  BAR.SYNC.DEFER_BLOCKING 0x0 ;  /* 0x0000000000007b1d */ /* 0x000fec0000010000 */
[----:B------:R-:W2:Y:S04]  /*48a0*/  @P2 LDG.E.U16 R14, desc[UR10][R194.64] ;  /* 0x0000000ac20e2981 */ /* 0x000ea8000c1e1500 */
[----:B------:R-:W3:Y:S04]  /*48b0*/  @P2 LDG.E.U16 R16, desc[UR10][R192.64] ;  /* 0x0000000ac0102981 */ /* 0x000ee8000c1e1500 */
[----:B------:R-:W4:Y:S04]  /*48c0*/  @P2 LDG.E.U16 R18, desc[UR10][R190.64] ;  /* 0x0000000abe122981 */ /* 0x000f28000c1e1500 */
[----:B------:R-:W5:Y:S04]  /*48d0*/  @P2 LDG.E.U16 R20, desc[UR10][R188.64] ;  /* 0x0000000abc142981 */ /* 0x000f68000c1e1500 */
        /* <DEDUP_REMOVED lines=11> */
[----:B------:R-:W5:Y:S01]  /*4990*/  @P2 LDG.E.U16 R44, desc[UR10][R160.64] ;  /* 0x0000000aa02c2981 */ /* 0x000f62000c1e1500 */
[--C-:B------:R-:W-:Y:S01]  /*49a0*/  FFMA R4, R4, UR17, -R147.reuse ;  /* 0x0000001104047c23 */ /* 0x100fe20008000893 */
[--C-:B------:R-:W-:Y:S01]  /*49b0*/  FFMA R5, R5, UR17, -R147.reuse ;  /* 0x0000001105057c23 */ /* 0x100fe20008000893 */
[--C-:B------:R-:W-:Y:S01]  /*49c0*/  FFMA R6, R6, UR17, -R147.reuse ;  /* 0x0000001106067c23 */ /* 0x100fe20008000893 */
[--C-:B------:R-:W-:Y:S01]  /*49d0*/  FFMA R7, R7, UR17, -R147.reuse ;  /* 0x0000001107077c23 */ /* 0x100fe20008000893 */
[----:B------:R-:W-:Y:S01]  /*49e0*/  FMUL R4, R4, 1.4426950216293334961 ;  /* 0x3fb8aa3b04047820 */ /* 0x000fe20000400000 */
[----:B------:R-:W-:Y:S01]  /*49f0*/  FMUL R5, R5, 1.4426950216293334961 ;  /* 0x3fb8aa3b05057820 */ /* 0x000fe20000400000 */
[----:B------:R-:W-:Y:S01]  /*4a00*/  FMUL R6, R6, 1.4426950216293334961 ;  /* 0x3fb8aa3b06067820 */ /* 0x000fe20000400000 */
[----:B------:R-:W-:Y:S01]  /*4a10*/  FMUL R7, R7, 1.4426950216293334961 ;  /* 0x3fb8aa3b07077820 */ /* 0x000fe20000400000 */
[--C-:B------:R-:W-:Y:S01]  /*4a20*/  FFMA R8, R8, UR17, -R147.reuse ;  /* 0x0000001108087c23 */ /* 0x100fe20008000893 */
[--C-:B------:R-:W-:Y:S01]  /*4a30*/  FFMA R9, R9, UR17, -R147.reuse ;  /* 0x0000001109097c23 */ /* 0x100fe20008000893 */
[----:B------:R-:W-:Y:S01]  /*4a40*/  MUFU.EX2 R4, R4 ;  /* 0x0000000400047308 */ /* 0x000fe20000000800 */
[--C-:B------:R-:W-:Y:S01]  /*4a50*/  FFMA R10, R10, UR17, -R147.reuse ;  /* 0x000000110a0a7c23 */ /* 0x100fe20008000893 */
[----:B------:R-:W-:Y:S01]  /*4a60*/  FMUL R8, R8, 1.4426950216293334961 ;  /* 0x3fb8aa3b08087820 */ /* 0x000fe20000400000 */
[----:B------:R-:W-:Y:S01]  /*4a70*/  FMUL R9, R9, 1.4426950216293334961 ;  /* 0x3fb8aa3b09097820 */ /* 0x000fe20000400000 */
[----:B------:R-:W-:Y:S01]  /*4a80*/  ISETP.NE.U32.AND P3, PT, R13, RZ, PT ;  /* 0x000000ff0d00720c */ /* 0x000fe20003f65070 */
[----:B------:R-:W-:Y:S01]  /*4a90*/  FFMA R11, R11, UR17, -R147 ;  /* 0x000000110b0b7c23 */ /* 0x000fe20008000893 */
[----:B------:R-:W-:Y:S01]  /*4aa0*/  FMUL R10, R10, 1.4426950216293334961 ;  /* 0x3fb8aa3b0a0a7820 */ /* 0x000fe20000400000 */
[----:B------:R-:W-:Y:S01]  /*4ab0*/  LOP3.LUT R144, R144, 0x1f0, RZ, 0xc0, !PT ;  /* 0x000001f090907812 */ /* 0x000fe200078ec0ff */
[----:B------:R-:W1:Y:S01]  /*4ac0*/  MUFU.EX2 R5, R5 ;  /* 0x0000000500057308 */ /* 0x000e620000000800 */
[----:B------:R-:W-:Y:S01]  /*4ad0*/  SEL R12, RZ, 0x90, !P3 ;  /* 0x00000090ff0c7807 */ /* 0x000fe20005800000 */
[----:B------:R-:W-:Y:S01]  /*4ae0*/  FMUL R11, R11, 1.4426950216293334961 ;  /* 0x3fb8aa3b0b0b7820 */ /* 0x000fe20000400000 */
[----:B------:R-:W-:Y:S01]  /*4af0*/  UIADD3 UR14, UPT, UPT, UR45, -0x10, URZ ;  /* 0xfffffff02d0e7890 */ /* 0x000fe2000fffe0ff */
[----:B------:R0:W0:Y:S01]  /*4b00*/  LDSM.16.M88 R150, [R144+UR6+0x10000] ;  /* 0x010000069096783b */ /* 0x0000220008000000 */
[----:B------:R-:W-:Y:S01]  /*4b10*/  LOP3.LUT R143, R12, 0x17e, R143, 0x78, !PT ;  /* 0x0000017e0c8f7812 */ /* 0x000fe200078e788f */
[----:B------:R-:W-:-:S02]  /*4b20*/  UIADD3 UR76, UPT, UPT, UR7, 0x110, URZ ;  /* 0x00000110074c7890 */ /* 0x000fc4000fffe0ff */
[----:B------:R-:W1:Y:S01]  /*4b30*/  MUFU.EX2 R6, R6 ;  /* 0x0000000600067308 */ /* 0x000e620000000800 */
[----:B------:R-:W-:Y:S01]  /*4b40*/  BAR.SYNC.DEFER_BLOCKING 0x0 ;  /* 0x0000000000007b1d */ /* 0x000fe20000010000 */
[----:B------:R-:W-:Y:S01]  /*4b50*/  UIADD3 UR13, UPT, UPT, UR13, UR76, URZ ;  /* 0x0000004c0d0d7290 */ /* 0x000fe2000fffe0ff */
[----:B------:R-:W-:-:S03]  /*4b60*/  MOV R145, UR14 ;  /* 0x0000000e00917c02 */ /* 0x000fc60008000f00 */
[----:B------:R-:W-:Y:S02]  /*4b70*/  ULEA UR77, UR77, UR13, 0x12 ;  /* 0x0000000d4d4d7291 */ /* 0x000fe4000f8e90ff */
[----:B------:R-:W1:Y:S02]  /*4b80*/  MUFU.EX2 R7, R7 ;  /* 0x0000000700077308 */ /* 0x000e640000000800 */
[----:B-1----:R-:W-:Y:S01]  /*4b90*/  FADD R13, R4, R5 ;  /* 0x00000005040d7221 */ /* 0x002fe20000000000 */
[----:B------:R-:W-:-:S05]  /*4ba0*/  F2FP.F16.F32.PACK_AB R4, R5, R4 ;  /* 0x000000040504723e */ /* 0x000fca00000000ff */
[----:B------:R-:W1:Y:S01]  /*4bb0*/  MUFU.EX2 R8, R8 ;  /* 0x0000000800087308 */ /* 0x000e620000000800 */
[----:B------:R-:W-:-:S07]  /*4bc0*/  FADD R12, R6, R13 ;  /* 0x0000000d060c7221 */ /* 0x000fce0000000000 */
[----:B------:R-:W0:Y:S01]  /*4bd0*/  MUFU.EX2 R9, R9 ;  /* 0x0000000900097308 */ /* 0x000e220000000800 */
[C---:B------:R-:W-:Y:S01]  /*4be0*/  FADD R13, R7.reuse, R12 ;  /* 0x0000000c070d7221 */ /* 0x040fe20000000000 */
[----:B------:R-:W-:-:S06]  /*4bf0*/  F2FP.F16.F32.PACK_AB R5, R7, R6 ;  /* 0x000000060705723e */ /* 0x000fcc00000000ff */
[----:B------:R-:W0:Y:S01]  /*4c00*/  MUFU.EX2 R10, R10 ;  /* 0x0000000a000a7308 */ /* 0x000e220000000800 */
[----:B-1----:R-:W-:-:S07]  /*4c10*/  FADD R12, R8, R13 ;  /* 0x0000000d080c7221 */ /* 0x002fce0000000000 */
[----:B------:R-:W1:Y:S01]  /*4c20*/  MUFU.EX2 R11, R11 ;  /* 0x0000000b000b7308 */ /* 0x000e620000000800 */
[C---:B0-----:R-:W-:Y:S01]  /*4c30*/  FADD R13, R9.reuse, R12 ;  /* 0x0000000c090d7221 */ /* 0x041fe20000000000 */
[----:B------:R-:W-:-:S03]  /*4c40*/  F2FP.F16.F32.PACK_AB R6, R9, R8 ;  /* 0x000000080906723e */ /* 0x000fc600000000ff */
[----:B------:R-:W-:-:S04]  /*4c50*/  FADD R12, R10, R13 ;  /* 0x0000000d0a0c7221 */ /* 0x000fc80000000000 */
[C---:B-1----:R-:W-:Y:S01]  /*4c60*/  FADD R149, R11.reuse, R12 ;  /* 0x0000000c0b957221 */ /* 0x042fe20000000000 */
[----:B------:R-:W-:-:S04]  /*4c70*/  F2FP.F16.F32.PACK_AB R7, R11, R10 ;  /* 0x0000000a0b07723e */ /* 0x000fc800000000ff */
[----:B------:R0:W1:Y:S04]  /*4c80*/  SHFL.BFLY PT, R148, R149, 0x10, 0x1f ;  /* 0x0e001f0095947f89 */ /* 0x00006800000e0000 */
[----:B--2---:R0:W-:Y:S04]  /*4c90*/  STS.U16 [R143+UR6+0x10000], R14 ;  /* 0x0100000e8f007988 */ /* 0x0041e80008000406 */
[----:B---3--:R0:W-:Y:S04]  /*4ca0*/  STS.U16 [R143+UR6+0x10200], R16 ;  /* 0x010200108f007988 */ /* 0x0081e80008000406 */
[----:B----4-:R0:W-:Y:S04]  /*4cb0*/  STS.U16 [R143+UR6+0x10400], R18 ;  /* 0x010400128f007988 */ /* 0x0101e80008000406 */
[----:B-----5:R0:W-:Y:S04]  /*4cc0*/  STS.U16 [R143+UR6+0x10600], R20 ;  /* 0x010600148f007988 */ /* 0x0201e80008000406 */
        /* <DEDUP_REMOVED lines=12> */
[----:B-1----:R-:W-:Y:S05]  /*4d90*/  BRA.U !UP0, `(.L_x_9) ;  /* 0x0000000108087547 */ /* 0x002fea000b800000 */
[----:B------:R1:W-:Y:S01]  /*4da0*/  STTM.16dp32bit_t0_t15.x4 tmem[UR77], R4 ;  /* 0x00000004000079ed */ /* 0x0003e2000890004d */
[----:B------:R1:W-:Y:S02]  /*4db0*/  STTM.16dp32bit_t16_t31.x4 tmem[UR77+0x4], R4 ;  /* 0x00000404000079ed */ /* 0x0003e4000892004d */
.L_x_9:
[----:B------:R-:W2:Y:S02]  /*4dc0*/  FENCE.VIEW.ASYNC.T ;  /* 0x00000000000073c6 */ /* 0x000ea40000000200 */
[----:B--2---:R-:W-:Y:S06]  /*4dd0*/  BAR.SYNC.DEFER_BLOCKING 0x0 ;  /* 0x0000000000007b1d */ /* 0x004fec0000010000 */
[----:B01----:R-:W0:Y:S01]  /*4de0*/  LDTM.x128 R4, tmem[UR8] ;  /* 0x00000008000479ee */ /* 0x003e2200083c0000 */
[----:B------:R-:W-:Y:S01]  /*4df0*/  NOP ;  /* 0x0000000000007918 */ /* 0x000fe20000000000 */
[----:B------:R-:W-:Y:S05]  /*4e00*/  BRA.U !UP0, `(.L_x_10) ;  /* 0x0000000908047547 */ /* 0x000fea000b800000 */
[C---:B0-----:R-:W-:Y:S01]  /*4e10*/  FMUL R4, R150.reuse, R4 ;  /* 0x0000000496047220 */ /* 0x041fe20000400000 */
[C---:B------:R-:W-:Y:S01]  /*4e20*/  FMUL R5, R150.reuse, R5 ;  /* 0x0000000596057220 */ /* 0x040fe20000400000 */
        /* <DEDUP_REMOVED lines=125> */
[----:B------:R-:W-:-:S04]  /*5600*/  FMUL R131, R150, R131 ;  /* 0x0000008396837220 */ /* 0x000fc80000400000 */
[----:B------:R1:W-:Y:S03]  /*5610*/  STTM.x128 tmem[UR8], R4 ;  /* 0x00000004000079ed */ /* 0x0003e600083c0008 */
.L_x_10:
[----:B0-----:R-:W0:Y:S02]  /*5620*/  FENCE.VIEW.ASYNC.T ;  /* 0x00000000000073c6 */ /* 0x001e240000000200 */
[----:B0-----:R-:W-:Y:S01]  /*5630*/  BAR.SYNC.DEFER_BLOCKING 0x0 ;  /* 0x0000000000007b1d */ /* 0x001fe20000010000 */
[----:B------:R-:W-:Y:S01]  /*5640*/  R2UR UR13, R145 ;  /* 0x00000000910d72ca */ /* 0x000fe200000e0000 */
[----:B------:R-:W-:Y:S01]  /*5650*/  FADD R149, R149, R148 ;  /* 0x0000009495957221 */ /* 0x000fe20000000000 */
[----:B------:R-:W-:Y:S02]  /*5660*/  IMAD.MOV.U32 R165, RZ, RZ, RZ ;  /* 0x000000ffffa57224 */ /* 0x000fe400078e00ff */
[----:B-1----:R-:W-:Y:S02]  /*5670*/  IMAD.U32 R4, RZ, RZ, UR6 ;  /* 0x00000006ff047e24 */ /* 0x002fe4000f8e00ff */
[----:B------:R-:W-:-:S07]  /*5680*/  FADD R149, R146, R149 ;  /* 0x0000009592957221 */ /* 0x000fce0000000000 */
[----:B------:R-:W-:Y:S01]  /*5690*/  UISETP.GE.AND UP0, UPT, UR13, 0x1, UPT ;  /* 0x000000010d00788c */ /* 0x000fe2000bf06270 */
[----:B------:R0:W-:Y:S06]  /*56a0*/  MEMBAR.ALL.CTA ;  /* 0x0000000000007992 */ /* 0x0001ec0000008000 */
[----:B0-----:R-:W0:Y:S02]  /*56b0*/  FENCE.VIEW.ASYNC.S ;  /* 0x00000000000073c6 */ /* 0x001e240000000000 */
[----:B0-----:R-:W-:Y:S06]  /*56c0*/  BAR.SYNC.DEFER_BLOCKING 0x0 ;  /* 0x0000000000007b1d */ /* 0x001fec0000010000 */
[----:B------:R-:W-:Y:S05]  /*56d0*/  BRA.U !UP2, `(.L_x_11) ;  /* 0x000000010a247547 */ /* 0x000fea000b800000 */
[----:B------:R-:W-:Y:S01]  /*56e0*/  ULOP3.LUT UR13, UR5, 0xc0004010, URZ, 0xfc, !UPT ;  /* 0xc0004010050d7892 */ /* 0x000fe2000f8efcff */
[----:B------:R-:W-:Y:S01]  /*56f0*/  UMOV UR14, UR4 ;  /* 0x00000004000e7c82 */ /* 0x000fe20008000000 */
[----:B------:R-:W-:Y:S01]  /*5700*/  UMOV UR15, URZ ;  /* 0x000000ff000f7c82 */ /* 0x000fe20008000000 */
[----:B------:R-:W-:Y:S01]  /*5710*/  UMOV UR16, 0x0 ;  /* 0x0000000000107882 */ /* 0x000fe20000000000 */
[----:B------:R-:W-:Y:S01]  /*5720*/  UMOV UR17, 0x8400010 ;  /* 0x0840001000117882 */ /* 0x000fe20000000000 */
[----:B------:R-:W-:-:S04]  /*5730*/  UMOV UR5, UR14 ;  /* 0x0000000e00057c82 */ /* 0x000fc80008000000 */
[----:B------:R0:W-:Y:S01]  /*5740*/  UTCHMMA tmem[UR76], gdesc[UR12], tmem[UR7], tmem[UR16], idesc[UR17], UPT ;  /* 0x00ff100c4c0079ea */ /* 0x0001e2000b800007 */
[----:B------:R0:W-:Y:S01]  /*5750*/  UTCBAR [UR5], URZ ;  /* 0x000000ff050073e9 */ /* 0x0001e200080000ff */
[----:B------:R-:W-:Y:S01]  /*5760*/  NOP ;  /* 0x0000000000007918 */ /* 0x000fe20000000000 */
.L_x_11:
[----:B------:R-:W-:Y:S02]  /*5770*/  FSEL R146, R147, -INF , P2 ;  /* 0xff80000093927808 */ /* 0x000fe40001000000 */
[----:B------:R-:W-:Y:S01]  /*5780*/  FSEL R156, R149, 1, P2 ;  /* 0x3f800000959c7808 */ /* 0x000fe20001000000 */
[----:B------:R-:W-:Y:S06]  /*5790*/  BRA.U !UP0, `(.L_x_12) ;  /* 0x0000001d08ac7547 */ /* 0x000fec000b800000 */
[----:B------:R-:W-:Y:S01]  /*57a0*/  SHF.R.U32.HI R155, RZ, 0x4, R152 ;  /* 0x00000004ff9b7819 */ /* 0x000fe20000011698 */
[----:B0-----:R-:W-:Y:S01]  /*57b0*/  USHF.L.U32 UR5, UR43, 0x4, URZ ;  /* 0x000000042b057899 */ /* 0x001fe200080006ff */
[----:B------:R-:W-:Y:S01]  /*57c0*/  SHF.R.U32.HI R4, RZ, 0x4, R4 ;  /* 0x00000004ff047819 */ /* 0x000fe20000011604 */
[----:B------:R-:W-:Y:S01]  /*57d0*/  IMAD.MOV.U32 R23, RZ, RZ, R146 ;  /* 0x000000ffff177224 */ /* 0x000fe200078e0092 */
[----:B------:R-:W-:Y:S01]  /*57e0*/  SGXT.U32 R155, R155, 0xe ;  /* 0x0000000e9b9b781a */ /* 0x000fe20000000000 */
[----:B------:R-:W-:Y:S01]  /*57f0*/  IMAD.MOV.U32 R152, RZ, RZ, 0x1 ;  /* 0x00000001ff987424 */ /* 0x000fe200078e00ff */
[----:B------:R-:W-:Y:S01]  /*5800*/  SGXT.U32 R147, R4, 0xe ;  /* 0x0000000e0493781a */ /* 0x000fe20000000000 */
[----:B------:R-:W-:Y:S01]  /*5810*/  IMAD.MOV.U32 R4, RZ, RZ, RZ ;  /* 0x000000ffff047224 */ /* 0x000fe200078e00ff */
[----:B------:R-:W-:Y:S01]  /*5820*/  IADD3 R5, P2, PT, R155, 0x2, RZ ;  /* 0x000000029b057810 */ /* 0x000fe20007f5e0ff */
[----:B------:R-:W-:Y:S01]  /*5830*/  IMAD.U32 R157, RZ, RZ, UR5 ;  /* 0x00000005ff9d7e24 */ /* 0x000fe2000f8e00ff */
[----:B------:R-:W-:-:S02]  /*5840*/  IADD3 R6, P5, PT, R147, 0x8000080, RZ ;  /* 0x0800008093067810 */ /* 0x000fc40007fbe0ff */
[----:B------:R-:W-:Y:S02]  /*5850*/  CS2R R148, SRZ ;  /* 0x0000000000947805 */ /* 0x000fe4000001ff00 */
[----:B------:R-:W-:Y:S01]  /*5860*/  R2UR UR12, R5 ;  /* 0x00000000050c72ca */ /* 0x000fe200000e0000 */
[----:B------:R-:W-:Y:S01]  /*5870*/  HFMA2 R5, -RZ, RZ, 0, 0 ;  /* 0x00000000ff057431 */ /* 0x000fe200000001ff */
[----:B------:R-:W-:Y:S01]  /*5880*/  IADD3.X R4, PT, PT, R4, 0x40004040, RZ, P2, !PT ;  /* 0x4000404004047810 */ /* 0x000fe200017fe4ff */
[----:B------:R-:W-:Y:S01]  /*5890*/  IMAD.U32 R150, RZ, RZ, UR5 ;  /* 0x00000005ff967e24 */ /* 0x000fe2000f8e00ff */
[C---:B------:R-:W-:Y:S01]  /*58a0*/  IADD3 R7, P3, PT, R6.reuse, 0x80, RZ ;  /* 0x0000008006077810 */ /* 0x040fe20007f7e0ff */
[----:B------:R-:W-:Y:S01]  /*58b0*/  UISETP.NE.U32.AND UP0, UPT, UR44, URZ, UPT ;  /* 0x000000ff2c00728c */ /* 0x000fe2000bf05070 */
[----:B------:R-:W-:Y:S02]  /*58c0*/  IADD3 R8, P4, PT, R6, 0x100, RZ ;  /* 0x0000010006087810 */ /* 0x000fe40007f9e0ff */
[----:B------:R-:W-:-:S02]  /*58d0*/  R2UR UR13, R4 ;  /* 0x00000000040d72ca */ /* 0x000fc400000e0000 */
[----:B------:R-:W-:Y:S02]  /*58e0*/  R2UR UR14, R7 ;  /* 0x00000000070e72ca */ /* 0x000fe400000e0000 */
[----:B------:R-:W-:Y:S02]  /*58f0*/  IADD3.X R5, PT, PT, R5, 0x40004040, RZ, P5, !PT ;  /* 0x4000404005057810 */ /* 0x000fe40002ffe4ff */
[----:B------:R-:W-:Y:S02]  /*5900*/  R2UR UR16, R8 ;  /* 0x00000000081072ca */ /* 0x000fe400000e0000 */
[C---:B------:R-:W-:Y:S01]  /*5910*/  IADD3 R7, P5, PT, R6.reuse, 0x180, RZ ;  /* 0x0000018006077810 */ /* 0x040fe20007fbe0ff */
[--C-:B------:R-:W-:Y:S01]  /*5920*/  IMAD.X R4, RZ, RZ, R5.reuse, P3 ;  /* 0x000000ffff047224 */ /* 0x100fe200018e0605 */
[C---:B------:R-:W-:Y:S02]  /*5930*/  IADD3 R8, P6, PT, R6.reuse, 0x200, RZ ;  /* 0x0000020006087810 */ /* 0x040fe40007fde0ff */
[C---:B------:R-:W-:Y:S01]  /*5940*/  IADD3 R9, P2, PT, R6.reuse, 0x280, RZ ;  /* 0x0000028006097810 */ /* 0x040fe20007f5e0ff */
[----:B------:R-:W-:Y:S01]  /*5950*/  UIADD3.64 UR44, UPT, UPT, UR12, 0x2, URZ ;  /* 0x000000020c2c7897 */ /* 0x000fe2000fffe0ff */
[----:B------:R-:W-:Y:S01]  /*5960*/  IADD3 R10, P3, PT, R6, 0x300, RZ ;  /* 0x00000300060a7810 */ /* 0x000fe20007f7e0ff */
[----:B------:R-:W-:Y:S01]  /*5970*/  UIADD3.64 UR46, UPT, UPT, UR12, 0x4, URZ ;  /* 0x000000040c2e7897 */ /* 0x000fe2000fffe0ff */
[----:B------:R-:W-:Y:S01]  /*5980*/  R2UR UR18, R7 ;  /* 0x00000000071272ca */ /* 0x000fe200000e0000 */
[--C-:B------:R-:W-:Y:S01]  /*5990*/  IMAD.X R7, RZ, RZ, R5.reuse, P4 ;  /* 0x000000ffff077224 */ /* 0x100fe200020e0605 */
[----:B------:R-:W-:Y:S01]  /*59a0*/  R2UR UR20, R8 ;  /* 0x00000000081472ca */ /* 0x000fe200000e0000 */
[--C-:B------:R-:W-:Y:S01]  /*59b0*/  IMAD.X R8, RZ, RZ, R5.reuse, P5 ;  /* 0x000000ffff087224 */ /* 0x100fe200028e0605 */
[----:B------:R-:W-:Y:S01]  /*59c0*/  R2UR UR22, R9 ;  /* 0x00000000091672ca */ /* 0x000fe200000e0000 */
[----:B------:R-:W-:Y:S01]  /*59d0*/  UIADD3.64 UR48, UPT, UPT, UR12, 0x7e, URZ ;  /* 0x0000007e0c307897 */ /* 0x000fe2000fffe0ff */
[----:B------:R-:W-:Y:S01]  /*59e0*/  R2UR UR24, R10 ;  /* 0x000000000a1872ca */ /* 0x000fe200000e0000 */
[--C-:B------:R-:W-:Y:S01]  /*59f0*/  IMAD.X R10, RZ, RZ, R5.reuse, P2 ;  /* 0x000000ffff0a7224 */ /* 0x100fe200010e0605 */
[----:B------:R-:W-:Y:S01]  /*5a00*/  IADD3.X R9, PT, PT, R5, RZ, RZ, P6, !PT ;  /* 0x000000ff05097210 */ /* 0x000fe200037fe4ff */
[----:B------:R-:W-:Y:S01]  /*5a10*/  UIADD3.64 UR50, UPT, UPT, UR12, 0x80, URZ ;  /* 0x000000800c327897 */ /* 0x000fe2000fffe0ff */
[C---:B------:R-:W-:Y:S01]  /*5a20*/  IADD3 R11, P4, PT, R6.reuse, 0x380, RZ ;  /* 0x00000380060b7810 */ /* 0x040fe20007f9e0ff */
[----:B------:R-:W-:Y:S01]  /*5a30*/  UIADD3.64 UR52, UPT, UPT, UR12, 0x82, URZ ;  /* 0x000000820c347897 */ /* 0x000fe2000fffe0ff */
[C---:B------:R-:W-:Y:S01]  /*5a40*/  IADD3 R12, P5, PT, R6.reuse, 0x400, RZ ;  /* 0x00000400060c7810 */ /* 0x040fe20007fbe0ff */
[----:B------:R-:W-:Y:S01]  /*5a50*/  UIADD3.64 UR54, UPT, UPT, UR12, 0x84, URZ ;  /* 0x000000840c367897 */ /* 0x000fe2000fffe0ff */
        /* <DEDUP_REMOVED lines=11> */
[----:B------:R-:W-:Y:S01]  /*5b10*/  IMAD.X R14, RZ, RZ, R5, P6 ;  /* 0x000000ffff0e7224 */ /* 0x000fe200030e0605 */
[----:B------:R-:W-:Y:S01]  /*5b20*/  IADD3.X R13, PT, PT, R5, RZ, RZ, P5, !PT ;  /* 0x000000ff050d7210 */ /* 0x000fe20002ffe4ff */
[----:B------:R-:W-:Y:S01]  /*5b30*/  UIADD3.64 UR62, UPT, UPT, UR12, 0x104, URZ ;  /* 0x000001040c3e7897 */ /* 0x000fe2000fffe0ff */
[C---:B------:R-:W-:Y:S01]  /*5b40*/  R2UR UR34, R6.reuse ;  /* 0x00000000062272ca */ /* 0x040fe200000e0000 */
[----:B------:R-:W-:Y:S01]  /*5b50*/  UIADD3.64 UR64, UPT, UPT, UR12, 0x17e, URZ ;  /* 0x0000017e0c407897 */ /* 0x000fe2000fffe0ff */
[C---:B------:R-:W-:Y:S01]  /*5b60*/  IADD3 R15, P3, PT, R6.reuse, 0x580, RZ ;  /* 0x00000580060f7810 */ /* 0x040fe20007f7e0ff */
[----:B------:R-:W-:Y:S01]  /*5b70*/  UIADD3.64 UR66, UPT, UPT, UR12, 0x180, URZ ;  /* 0x000001800c427897 */ /* 0x000fe2000fffe0ff */
[C---:B------:R-:W-:Y:S01]  /*5b80*/  IADD3 R16, P4, PT, R6.reuse, 0x600, RZ ;  /* 0x0000060006107810 */ /* 0x040fe20007f9e0ff */
[----:B------:R-:W-:Y:S01]  /*5b90*/  UIADD3.64 UR68, UPT, UPT, UR12, 0x182, URZ ;  /* 0x000001820c447897 */ /* 0x000fe2000fffe0ff */
[C---:B------:R-:W-:Y:S01]  /*5ba0*/  IADD3 R17, P5, PT, R6.reuse, 0x680, RZ ;  /* 0x0000068006117810 */ /* 0x040fe20007fbe0ff */
[----:B------:R-:W-:Y:S01]  /*5bb0*/  UIADD3.64 UR70, UPT, UPT, UR12, 0x184, URZ ;  /* 0x000001840c467897 */ /* 0x000fe2000fffe0ff */
[----:B------:R-:W-:-:S02]  /*5bc0*/  IADD3 R6, P6, PT, R6, 0x700, RZ ;  /* 0x0000070006067810 */ /* 0x000fc40007fde0ff */
[----:B------:R-:W-:Y:S01]  /*5bd0*/  R2UR UR15, R4 ;  /* 0x00000000040f72ca */ /* 0x000fe200000e0000 */
[--C-:B------:R-:W-:Y:S01]  /*5be0*/  IMAD.X R4, RZ, RZ, R5.reuse, P2 ;  /* 0x000000ffff047224 */ /* 0x100fe200010e0605 */
[----:B------:R-:W-:Y:S01]  /*5bf0*/  R2UR UR42, R6 ;  /* 0x00000000062a72ca */ /* 0x000fe200000e0000 */
[--C-:B------:R-:W-:Y:S01]  /*5c00*/  IMAD.X R6, RZ, RZ, R5.reuse, P3 ;  /* 0x000000ffff067224 */ /* 0x100fe200018e0605 */
[C---:B------:R-:W-:Y:S02]  /*5c10*/  R2UR UR35, R5.reuse ;  /* 0x00000000052372ca */ /* 0x040fe400000e0000 */
[----:B------:R-:W-:Y:S02]  /*5c20*/  R2UR UR33, R4 ;  /* 0x00000000042172ca */ /* 0x000fe400000e0000 */
[----:B------:R-:W-:Y:S01]  /*5c30*/  R2UR UR37, R6 ;  /* 0x00000000062572ca */ /* 0x000fe200000e0000 */
[--C-:B------:R-:W-:Y:S01]  /*5c40*/  IMAD.X R6, RZ, RZ, R5.reuse, P5 ;  /* 0x000000ffff067224 */ /* 0x100fe200028e0605 */
[----:B------:R-:W-:Y:S01]  /*5c50*/  IADD3.X R4, PT, PT, R5, RZ, RZ, P4, !PT ;  /* 0x000000ff05047210 */ /* 0x000fe200027fe4ff */
[----:B------:R-:W-:Y:S01]  /*5c60*/  IMAD.X R5, RZ, RZ, R5, P6 ;  /* 0x000000ffff057224 */ /* 0x000fe200030e0605 */
[----:B------:R-:W-:-:S02]  /*5c70*/  R2UR UR36, R15 ;  /* 0x000000000f2472ca */ /* 0x000fc400000e0000 */
[----:B------:R-:W-:Y:S01]  /*5c80*/  R2UR UR39, R4 ;  /* 0x00000000042772ca */ /* 0x000fe200000e0000 */
[----:B------:R-:W-:Y:S01]  /*5c90*/  VIADD R4, R132, 0x14000 ;  /* 0x0001400084047836 */ /* 0x000fe20000000000 */
[----:B------:R-:W-:Y:S02]  /*5ca0*/  R2UR UR38, R16 ;  /* 0x00000000102672ca */ /* 0x000fe400000e0000 */
[----:B------:R-:W-:Y:S02]  /*5cb0*/  R2UR UR40, R17 ;  /* 0x00000000112872ca */ /* 0x000fe400000e0000 */
[----:B------:R-:W-:Y:S02]  /*5cc0*/  R2UR UR17, R7 ;  /* 0x00000000071172ca */ /* 0x000fe400000e0000 */
[----:B------:R-:W-:Y:S02]  /*5cd0*/  R2UR UR19, R8 ;  /* 0x00000000081372ca */ /* 0x000fe400000e0000 */
[----:B------:R-:W-:-:S02]  /*5ce0*/  R2UR UR21, R9 ;  /* 0x00000000091572ca */ /* 0x000fc400000e0000 */
[----:B------:R-:W-:Y:S02]  /*5cf0*/  R2UR UR23, R10 ;  /* 0x000000000a1772ca */ /* 0x000fe400000e0000 */
[----:B------:R-:W-:Y:S02]  /*5d00*/  R2UR UR25, R11 ;  /* 0x000000000b1972ca */ /* 0x000fe400000e0000 */
[----:B------:R-:W-:Y:S02]  /*5d10*/  R2UR UR27, R12 ;  /* 0x000000000c1b72ca */ /* 0x000fe400000e0000 */
[----:B------:R-:W-:Y:S02]  /*5d20*/  R2UR UR29, R13 ;  /* 0x000000000d1d72ca */ /* 0x000fe400000e0000 */
[----:B------:R-:W-:Y:S02]  /*5d30*/  R2UR UR31, R14 ;  /* 0x000000000e1f72ca */ /* 0x000fe400000e0000 */
[----:B------:R-:W-:-:S02]  /*5d40*/  R2UR UR41, R6 ;  /* 0x00000000062972ca */ /* 0x000fc400000e0000 */
[----:B------:R-:W-:Y:S02]  /*5d50*/  R2UR UR43, R5 ;  /* 0x00000000052b72ca */ /* 0x000fe400000e0000 */
[----:B------:R-:W-:Y:S02]  /*5d60*/  SHF.L.U32 R154, R154, 0x4, RZ ;  /* 0x000000049a9a7819 */ /* 0x000fe400000006ff */
[----:B------:R-:W-:Y:S02]  /*5d70*/  SHF.R.U32.HI R4, RZ, 0x4, R4 ;  /* 0x00000004ff047819 */ /* 0x000fe40000011604 */
[----:B------:R-:W-:Y:S01]  /*5d80*/  MOV R165, RZ ;  /* 0x000000ff00a57202 */ /* 0x000fe20000000f00 */
[----:B------:R-:W-:Y:S01]  /*5d90*/  IMAD.MOV.U32 R151, RZ, RZ, R154 ;  /* 0x000000ffff977224 */ /* 0x000fe200078e009a */
[----:B------:R-:W-:Y:S02]  /*5da0*/  LOP3.LUT R147, R147, 0x8000000, RZ, 0xfc, !PT ;  /* 0x0800000093937812 */ /* 0x000fe400078efcff */
[----:B------:R-:W-:-:S07]  /*5db0*/  SGXT.U32 R153, R4, 0xe ;  /* 0x0000000e0499781a */ /* 0x000fce0000000000 */
.L_x_17:
[----:B------:R-:W-:Y:S01]  /*5dc0*/  MOV R5, R159 ;  /* 0x0000009f00057202 */ /* 0x000fe20000000f00 */
[----:B------:R-:W-:Y:S02]  /*5dd0*/  IMAD.MOV.U32 R4, RZ, RZ, R158 ;  /* 0x000000ffff047224 */ /* 0x000fe400078e009e */
[----:B------:R-:W-:-:S04]  /*5de0*/  IMAD.WIDE R12, R151, 0x2, R210 ;  /* 0x00000002970c7825 */ /* 0x000fc800078e02d2 */
[C---:B------:R-:W-:Y:S01]  /*5df0*/  IMAD.WIDE R14, R151.reuse, 0x2, R208 ;  /* 0x00000002970e7825 */ /* 0x040fe200078e02d0 */
[----:B------:R0:W2:Y:S03]  /*5e00*/  LDG.E.U16 R26, desc[UR10][R12.64] ;  /* 0x0000000a0c1a7981 */ /* 0x0000a6000c1e1500 */
[C---:B------:R-:W-:Y:S01]  /*5e10*/  IMAD.WIDE R6, R151.reuse, 0x2, R224 ;  /* 0x0000000297067825 */ /* 0x040fe200078e02e0 */
[----:B------:R1:W3:Y:S03]  /*5e20*/  LDG.E.U16 R29, desc[UR10][R14.64] ;  /* 0x0000000a0e1d7981 */ /* 0x0002e6000c1e1500 */
[C---:B------:R-:W-:Y:S01]  /*5e30*/  IMAD.WIDE R8, R151.reuse, 0x2, R222 ;  /* 0x0000000297087825 */ /* 0x040fe200078e02de */
[----:B------:R4:W5:Y:S03]  /*5e40*/  LDG.E.U16 R25, desc[UR10][R6.64] ;  /* 0x0000000a06197981 */ /* 0x000966000c1e1500 */
[C---:B------:R-:W-:Y:S01]  /*5e50*/  IMAD.WIDE R10, R151.reuse, 0x2, R220 ;  /* 0x00000002970a7825 */ /* 0x040fe200078e02dc */
[----:B------:R0:W3:Y:S03]  /*5e60*/  LDG.E.U16 R24, desc[UR10][R8.64] ;  /* 0x0000000a08187981 */ /* 0x0000e6000c1e1500 */
[C---:B------:R-:W-:Y:S01]  /*5e70*/  IMAD.WIDE R16, R151.reuse, 0x2, R206 ;  /* 0x0000000297107825 */ /* 0x040fe200078e02ce */
[----:B------:R0:W3:Y:S03]  /*5e80*/  LDG.E.U16 R27, desc[UR10][R10.64] ;  /* 0x0000000a0a1b7981 */ /* 0x0000e6000c1e1500 */
[C---:B------:R-:W-:Y:S01]  /*5e90*/  IMAD.WIDE R4, R151.reuse, 0x2, R4 ;  /* 0x0000000297047825 */ /* 0x040fe200078e0204 */
[----:B------:R-:W3:Y:S03]  /*5ea0*/  LDG.E.U16 R28, desc[UR10][R16.64] ;  /* 0x0000000a101c7981 */ /* 0x000ee6000c1e1500 */
[C---:B------:R-:W-:Y:S01]  /*5eb0*/  IMAD.WIDE R18, R151.reuse, 0x2, R204 ;  /* 0x0000000297127825 */ /* 0x040fe200078e02cc */
[----:B------:R4:W3:Y:S03]  /*5ec0*/  LDG.E.U16 R22, desc[UR10][R4.64] ;  /* 0x0000000a04167981 */ /* 0x0008e6000c1e1500 */
[----:B0-----:R-:W-:-:S02]  /*5ed0*/  IMAD.WIDE R12, R151, 0x2, R218 ;  /* 0x00000002970c7825 */ /* 0x001fc400078e02da */
[----:B------:R-:W5:Y:S02]  /*5ee0*/  LDG.E.U16 R19, desc[UR10][R18.64] ;  /* 0x0000000a12137981 */ /* 0x000f64000c1e1500 */
[C---:B-1----:R-:W-:Y:S02]  /*5ef0*/  IMAD.WIDE R14, R151.reuse, 0x2, R202 ;  /* 0x00000002970e7825 */ /* 0x042fe400078e02ca */
[----:B------:R-:W5:Y:S02]  /*5f00*/  LDG.E.U16 R12, desc[UR10][R12.64] ;  /* 0x0000000a0c0c7981 */ /* 0x000f64000c1e1500 */
[C---:B----4-:R-:W-:Y:S02]  /*5f10*/  IMAD.WIDE R6, R151.reuse, 0x2, R216 ;  /* 0x0000000297067825 */ /* 0x050fe400078e02d8 */
[----:B------:R-:W4:Y:S02]  /*5f20*/  LDG.E.U16 R14, desc[UR10][R14.64] ;  /* 0x0000000a0e0e7981 */ /* 0x000f24000c1e1500 */
[----:B------:R-:W-:-:S02]  /*5f30*/  IMAD.WIDE R20, R151, 0x2, R200 ;  /* 0x0000000297147825 */ /* 0x000fc400078e02c8 */
[----:B------:R-:W4:Y:S02]  /*5f40*/  LDG.E.U16 R7, desc[UR10][R6.64] ;  /* 0x0000000a06077981 */ /* 0x000f24000c1e1500 */
[C---:B------:R-:W-:Y:S02]  /*5f50*/  IMAD.WIDE R8, R151.reuse, 0x2, R214 ;  /* 0x0000000297087825 */ /* 0x040fe400078e02d6 */
[----:B------:R-:W4:Y:S02]  /*5f60*/  LDG.E.U16 R21, desc[UR10][R20.64] ;  /* 0x0000000a14157981 */ /* 0x000f24000c1e1500 */
[C---:B------:R-:W-:Y:S02]  /*5f70*/  IMAD.WIDE R10, R151.reuse, 0x2, R198 ;  /* 0x00000002970a7825 */ /* 0x040fe400078e02c6 */
[----:B------:R-:W4:Y:S02]  /*5f80*/  LDG.E.U16 R8, desc[UR10][R8.64] ;  /* 0x0000000a08087981 */ /* 0x000f24000c1e1500 */
[----:B------:R-:W-:-:S02]  /*5f90*/  IMAD.WIDE R4, R151, 0x2, R212 ;  /* 0x0000000297047825 */ /* 0x000fc400078e02d4 */
[----:B------:R-:W4:Y:S02]  /*5fa0*/  LDG.E.U16 R10, desc[UR10][R10.64] ;  /* 0x0000000a0a0a7981 */ /* 0x000f24000c1e1500 */
[----:B------:R-:W-:Y:S02]  /*5fb0*/  IMAD.WIDE R16, R151, 0x2, R196 ;  /* 0x0000000297107825 */ /* 0x000fe400078e02c4 */
[----:B------:R-:W4:Y:S04]  /*5fc0*/  LDG.E.U16 R5, desc[UR10][R4.64] ;  /* 0x0000000a04057981 */ /* 0x000f28000c1e1500 */
[----:B------:R-:W4:Y:S01]  /*5fd0*/  LDG.E.U16 R17, desc[UR10][R16.64] ;  /* 0x0000000a10117981 */ /* 0x000f22000c1e1500 */
[----:B------:R-:W-:Y:S02]  /*5fe0*/  UMOV UR72, 0x1 ;  /* 0x0000000100487882 */ /* 0x000fe40000000000 */
[----:B------:R-:W-:-:S04]  /*5ff0*/  @!UP1 UIADD3 UR72, UPT, UPT, -UR72, 0x100000, URZ ;  /* 0x0010000048489890 */ /* 0x000fc8000fffe1ff */
[----:B------:R-:W-:Y:S02]  /*6000*/  @!UP1 USHF.L.U32 UR73, UR72, 0xb, URZ ;  /* 0x0000000b48499899 */ /* 0x000fe400080006ff */
[----:B------:R-:W-:Y:S01]  /*6010*/  @!UP1 USHF.L.U32 UR72, UR72, 0x1, URZ ;  /* 0x0000000148489899 */ /* 0x000fe200080006ff */
[----:B------:R-:W-:Y:S01]  /*6020*/  VOTEU.ALL UP2, P1 ;  /* 0x0000000000ff7886 */ /* 0x000fe20000840000 */
[----:B--2---:R0:W-:Y:S04]  /*6030*/  STS.U16 [R141+UR6+0x12400], R26 ;  /* 0x0124001a8d007988 */ /* 0x0041e80008000406 */
[----:B---3--:R0:W-:Y:S04]  /*6040*/  STS.U16 [R141+UR6+0x12000], R22 ;  /* 0x012000168d007988 */ /* 0x0081e80008000406 */
[----:B-----5:R0:W-:Y:S04]  /*6050*/  STS.U16 [R140+UR6+0x12080], R25 ;  /* 0x012080198c007988 */ /* 0x0201e80008000406 */
[----:B------:R0:W-:Y:S04]  /*6060*/  STS.U16 [R140+UR6+0x12480], R29 ;  /* 0x0124801d8c007988 */ /* 0x0001e80008000406 */
[----:B------:R0:W-:Y:S04]  /*6070*/  STS.U16 [R139+UR6+0x12100], R24 ;  /* 0x012100188b007988 */ /* 0x0001e80008000406 */
[----:B------:R0:W-:Y:S04]  /*6080*/  STS.U16 [R139+UR6+0x12500], R28 ;  /* 0x0125001c8b007988 */ /* 0x0001e80008000406 */
[----:B------:R0:W-:Y:S04]  /*6090*/  STS.U16 [R138+UR6+0x12180], R27 ;  /* 0x0121801b8a007988 */ /* 0x0001e80008000406 */
[----:B------:R0:W-:Y:S04]  /*60a0*/  STS.U16 [R138+UR6+0x12580], R19 ;  /* 0x012580138a007988 */ /* 0x0001e80008000406 */
[----:B------:R0:W-:Y:S04]  /*60b0*/  STS.U16 [R137+UR6+0x12200], R12 ;  /* 0x0122000c89007988 */ /* 0x0001e80008000406 */
[----:B----4-:R0:W-:Y:S04]  /*60c0*/  STS.U16 [R137+UR6+0x12600], R14 ;  /* 0x0126000e89007988 */ /* 0x0101e80008000406 */
[----:B------:R0:W-:Y:S04]  /*60d0*/  STS.U16 [R136+UR6+0x12280], R7 ;  /* 0x0122800788007988 */ /* 0x0001e80008000406 */
[----:B------:R0:W-:Y:S04]  /*60e0*/  STS.U16 [R136+UR6+0x12680], R21 ;  /* 0x0126801588007988 */ /* 0x0001e80008000406 */
[----:B------:R0:W-:Y:S04]  /*60f0*/  STS.U16 [R135+UR6+0x12300], R8 ;  /* 0x0123000887007988 */ /* 0x0001e80008000406 */
[----:B------:R0:W-:Y:S04]  /*6100*/  STS.U16 [R135+UR6+0x12700], R10 ;  /* 0x0127000a87007988 */ /* 0x0001e80008000406 */
[----:B------:R0:W-:Y:S04]  /*6110*/  STS.U16 [R134+UR6+0x12380], R5 ;  /* 0x0123800586007988 */ /* 0x0001e80008000406 */
[----:B------:R0:W-:Y:S01]  /*6120*/  STS.U16 [R134+UR6+0x12780], R17 ;  /* 0x0127801186007988 */ /* 0x0001e20008000406 */
[----:B------:R1:W-:Y:S06]  /*6130*/  MEMBAR.ALL.CTA ;  /* 0x0000000000007992 */ /* 0x0003ec0000008000 */
[----:B-1----:R-:W-:Y:S04]  /*6140*/  FENCE.VIEW.ASYNC.S ;  /* 0x00000000000073c6 */ /* 0x002fe80000000000 */
[----:B------:R-:W1:Y:S02]  /*6150*/  FENCE.VIEW.ASYNC.S ;  /* 0x00000000000073c6 */ /* 0x000e640000000000 */
[----:B-1----:R0:W1:Y:S02]  /*6160*/  @!UP2 SYNCS.EXCH.64 URZ, [UR6+0x16010], UR72 ;  /* 0x0160104806ffa5b2 */ /* 0x0020640008000100 */
[----:B-1----:R-:W-:Y:S06]  /*6170*/  BAR.SYNC.DEFER_BLOCKING 0x0 ;  /* 0x0000000000007b1d */ /* 0x002fec0000010000 */
[----:B0-----:R-:W-:Y:S05]  /*6180*/  BRA.U UP0, `(.L_x_13) ;  /* 0x0000000100ac7547 */ /* 0x001fea000b800000 */
[----:B------:R-:W-:Y:S02]  /*6190*/  R2UR UR5, R147 ;  /* 0x00000000930572ca */ /* 0x000fe400000e0000 */
[----:B------:R-:W-:Y:S02]  /*61a0*/  ELECT P2, URZ, PT ;  /* 0x0000000000ff782f */ /* 0x000fe40003840000 */
[----:B------:R-:W-:Y:S01]  /*61b0*/  MOV.SPILL R4, UR7 ;  /* 0x0000000700047c02 */ /* 0x000fe20009000f00 */
[----:B------:R-:W-:Y:S01]  /*61c0*/  UMOV UR7, 0x8048010 ;  /* 0x0804801000077882 */ /* 0x000fe20000000000 */
[----:B------:R-:W-:Y:S01]  /*61d0*/  MOV.SPILL R5, UR6 ;  /* 0x0000000600057c02 */ /* 0x000fe20009000f00 */
[----:B------:R-:W-:-:S06]  /*61e0*/  UMOV UR6, 0x0 ;  /* 0x0000000000067882 */ /* 0x000fcc0000000000 */
[----:B------:R-:W-:Y:S01]  /*61f0*/  IMAD.U32 R6, RZ, RZ, UR5 ;  /* 0x00000005ff067e24 */ /* 0x000fe2000f8e00ff */
[----:B------:R-:W-:Y:S01]  /*6200*/  R2UR UR5, R155 ;  /* 0x000000009b0572ca */ /* 0x000fe200000e0000 */
[----:B------:R-:W-:Y:S01]  /*6210*/  @P2 IMAD.MOV.U32 R7, RZ, RZ, 0x40004040 ;  /* 0x40004040ff072424 */ /* 0x000fe200078e00ff */
[----:B------:R-:W-:Y:S02]  /*6220*/  @P2 MOV R9, 0x40004040 ;  /* 0x4000404000092802 */ /* 0x000fe40000000f00 */
[----:B------:R-:W-:Y:S02]  /*6230*/  @P2 R2UR UR72, R6 ;  /* 0x00000000064822ca */ /* 0x000fe400000e0000 */
[----:B------:R-:W-:Y:S02]  /*6240*/  @P2 R2UR UR73, R7 ;  /* 0x00000000074922ca */ /* 0x000fe400000e0000 */
[----:B------:R-:W-:-:S05]  /*6250*/  @P2 R2UR UR75, R9 ;  /* 0x00000000094b22ca */ /* 0x000fca00000e0000 */
[----:B------:R-:W-:-:S05]  /*6260*/  IMAD.U32 R8, RZ, RZ, UR5 ;  /* 0x00000005ff087e24 */ /* 0x000fca000f8e00ff */
[----:B------:R-:W-:-:S13]  /*6270*/  @P2 R2UR UR74, R8 ;  /* 0x00000000084a22ca */ /* 0x000fda00000e0000 */
[----:B------:R0:W-:Y:S02]  /*6280*/  UTCHMMA gdesc[UR72], gdesc[UR74], tmem[UR9], tmem[UR6], idesc[UR7], !UPT ;  /* 0x00ff064a480075ea */ /* 0x0001e4000f800009 */
[----:B0-----:R-:W-:Y:S01]  /*6290*/  R2UR.FILL UR7, R4 ;  /* 0x00000000040772ca */ /* 0x001fe200004e0000 */
[----:B------:R-:W-:Y:S01]  /*62a0*/  VIADD R4, R132, 0x16010 ;  /* 0x0001601084047836 */ /* 0x000fe20000000000 */
[----:B------:R-:W-:Y:S01]  /*62b0*/  R2UR.FILL UR6, R5 ;  /* 0x00000000050672ca */ /* 0x000fe200004e0000 */
[----:B------:R-:W-:Y:S01]  /*62c0*/  IMAD.MOV.U32 R5, RZ, RZ, RZ ;  /* 0x000000ffff057224 */ /* 0x000fe200078e00ff */
[----:B------:R-:W-:Y:S01]  /*62d0*/  UMOV UR72, 0x0 ;  /* 0x0000000000487882 */ /* 0x000fe20000000000 */
[----:B------:R-:W-:Y:S01]  /*62e0*/  UMOV UR73, 0x8048010 ;  /* 0x0804801000497882 */ /* 0x000fe20000000000 */
[----:B------:R-:W-:Y:S01]  /*62f0*/  UMOV UR74, 0x0 ;  /* 0x00000000004a7882 */ /* 0x000fe20000000000 */
[----:B------:R-:W-:Y:S01]  /*6300*/  UMOV UR75, 0x8048010 ;  /* 0x08048010004b7882 */ /* 0x000fe20000000000 */
[----:B------:R-:W-:Y:S01]  /*6310*/  @P2 MOV R4, R4 ;  /* 0x0000000400042202 */ /* 0x000fe20000000f00 */
[----:B------:R0:W-:Y:S01]  /*6320*/  UTCHMMA gdesc[UR34], gdesc[UR12], tmem[UR9], tmem[UR72], idesc[UR73], UPT ;  /* 0x00ff480c220075ea */ /* 0x0001e2000b800009 */
[----:B------:R0:W-:Y:S01]  /*6330*/  UTCHMMA gdesc[UR14], gdesc[UR44], tmem[UR9], tmem[UR74], idesc[UR75], UPT ;  /* 0x00ff4a2c0e0075ea */ /* 0x0001e2000b800009 */
[----:B------:R0:W-:Y:S01]  /*6340*/  UTCHMMA gdesc[UR16], gdesc[UR46], tmem[UR9], tmem[UR72], idesc[UR73], UPT ;  /* 0x00ff482e100075ea */ /* 0x0001e2000b800009 */
[----:B------:R-:W-:Y:S01]  /*6350*/  @P2 R2UR UR5, R4 ;  /* 0x00000000040522ca */ /* 0x000fe200000e0000 */
[----:B------:R0:W-:Y:S01]  /*6360*/  UTCHMMA gdesc[UR18], gdesc[UR48], tmem[UR9], tmem[UR74], idesc[UR75], UPT ;  /* 0x00ff4a30120075ea */ /* 0x0001e2000b800009 */
        /* <DEDUP_REMOVED lines=11> */
[----:B------:R0:W-:Y:S01]  /*6420*/  UTCBAR [UR5], URZ ;  /* 0x000000ff050073e9 */ /* 0x0001e200080000ff */
[----:B------:R-:W-:Y:S01]  /*6430*/  NOP ;  /* 0x0000000000007918 */ /* 0x000fe20000000000 */
.L_x_13:
[----:B------:R-:W1:Y:S02]  /*6440*/  SYNCS.PHASECHK.TRANS64.TRYWAIT P2, [UR6+0x16010], RZ ;  /* 0x016010ffff0075a7 */ /* 0x000e640008041106 */
[----:B-1----:R-:W-:Y:S05]  /*6450*/  @!P2 BRA `(.L_x_14) ;  /* 0x0000005c0068a947 */ /* 0x002fea0003800000 */
.L_x_23:
[----:B0-----:R-:W-:Y:S01]  /*6460*/  R2UR UR5, R142 ;  /* 0x000000008e0572ca */ /* 0x001fe200000e0000 */
[----:B------:R-:W-:-:S12]  /*6470*/  BAR.SYNC.DEFER_BLOCKING 0x0 ;  /* 0x0000000000007b1d */ /* 0x000fd80000010000 */
[----:B------:R-:W-:Y:S01]  /*6480*/  LDTM.16dp32bit_t0_t15.x8 R4, tmem[UR5] ;  /* 0x00000005000479ee */ /* 0x000fe20008980000 */
[----:B------:R-:W0:Y:S01]  /*6490*/  LDTM.16dp32bit_t16_t31.x8 R4, tmem[UR5+0x8] ;  /* 0x00000805000479ee */ /* 0x000e2200089a0000 */
[----:B------:R-:W0:Y:S01]  /*64a0*/  LDCU UR5, c[0x0][0x3a8] ;  /* 0x00007500ff0577ac */ /* 0x000e220008000800 */
[----:B------:R-:W1:Y:S01]  /*64b0*/  @!P1 SYNCS.CCTL.IV [UR6+0x16010] ;  /* 0x01601000ff0099b1 */ /* 0x000e620008000006 */
[----:B------:R-:W-:Y:S01]  /*64c0*/  NOP ;  /* 0x0000000000007918 */ /* 0x000fe20000000000 */
[----:B0-----:R-:W-:Y:S01]  /*64d0*/  FMUL R12, R4, UR5 ;  /* 0x00000005040c7c20 */ /* 0x001fe20008400000 */
[----:B------:R-:W-:Y:S01]  /*64e0*/  FMUL R13, R5, UR5 ;  /* 0x00000005050d7c20 */ /* 0x000fe20008400000 */
[----:B------:R-:W-:Y:S01]  /*64f0*/  FMUL R14, R6, UR5 ;  /* 0x00000005060e7c20 */ /* 0x000fe20008400000 */
[----:B------:R-:W-:Y:S01]  /*6500*/  FMUL R15, R7, UR5 ;  /* 0x00000005070f7c20 */ /* 0x000fe20008400000 */
[----:B------:R-:W-:-:S03]  /*6510*/  FMUL R16, R8, UR5 ;  /* 0x0000000508107c20 */ /* 0x000fc60008400000 */
[----:B------:R-:W-:Y:S01]  /*6520*/  FMNMX3 R14, R12, R13, R14, !PT ;  /* 0x0000000d0c0e7276 */ /* 0x000fe2000780000e */
[----:B------:R-:W-:Y:S01]  /*6530*/  FMUL R12, R9, UR5 ;  /* 0x00000005090c7c20 */ /* 0x000fe20008400000 */
[----:B------:R-:W-:Y:S02]  /*6540*/  FMUL R13, R10, UR5 ;  /* 0x000000050a0d7c20 */ /* 0x000fe40008400000 */
[----:B------:R-:W-:Y:S01]  /*6550*/  FMNMX3 R15, R14, R15, R16, !PT ;  /* 0x0000000f0e0f7276 */ /* 0x000fe20007800010 */
[----:B------:R-:W-:-:S03]  /*6560*/  FMUL R14, R11, UR5 ;  /* 0x000000050b0e7c20 */ /* 0x000fc60008400000 */
[----:B------:R-:W-:-:S04]  /*6570*/  FMNMX3 R13, R15, R12, R13, !PT ;  /* 0x0000000c0f0d7276 */ /* 0x000fc8000780000d */
[----:B------:R-:W-:Y:S01]  /*6580*/  FMNMX R14, R14, R13, !PT ;  /* 0x0000000d0e0e7209 */ /* 0x000fe20007800000 */
[----:B------:R-:W-:-:S04]  /*6590*/  IMAD.U32 R13, R165, -0x80000000, RZ ;  /* 0x80000000a50d7824 */ /* 0x000fc800078e00ff */
[----:B------:R-:W0:Y:S02]  /*65a0*/  SHFL.BFLY PT, R146, R14, 0x10, 0x1f ;  /* 0x0e001f000e927f89 */ /* 0x000e2400000e0000 */
[----:B0-----:R-:W-:-:S05]  /*65b0*/  FMNMX3 R146, R14, R146, R23, !PT ;  /* 0x000000920e927276 */ /* 0x001fca0007800017 */
[----:B------:R-:W-:Y:S01]  /*65c0*/  FADD R12, -R146, R23 ;  /* 0x00000017920c7221 */ /* 0x000fe20000000100 */
[--C-:B------:R-:W-:Y:S01]  /*65d0*/  FFMA R4, R4, UR5, -R146.reuse ;  /* 0x0000000504047c23 */ /* 0x100fe20008000892 */
[--C-:B------:R-:W-:Y:S01]  /*65e0*/  FFMA R5, R5, UR5, -R146.reuse ;  /* 0x0000000505057c23 */ /* 0x100fe20008000892 */
[--C-:B------:R-:W-:Y:S01]  /*65f0*/  FFMA R6, R6, UR5, -R146.reuse ;  /* 0x0000000506067c23 */ /* 0x100fe20008000892 */
[----:B------:R-:W-:Y:S01]  /*6600*/  FMUL R12, R12, 1.4426950216293334961 ;  /* 0x3fb8aa3b0c0c7820 */ /* 0x000fe20000400000 */
[----:B------:R-:W-:Y:S01]  /*6610*/  FMUL R4, R4, 1.4426950216293334961 ;  /* 0x3fb8aa3b04047820 */ /* 0x000fe20000400000 */
[----:B------:R-:W-:Y:S01]  /*6620*/  FMUL R5, R5, 1.4426950216293334961 ;  /* 0x3fb8aa3b05057820 */ /* 0x000fe20000400000 */
[----:B------:R-:W-:Y:S01]  /*6630*/  FMUL R6, R6, 1.4426950216293334961 ;  /* 0x3fb8aa3b06067820 */ /* 0x000fe20000400000 */
[----:B------:R-:W1:Y:S01]  /*6640*/  MUFU.EX2 R164, R12 ;  /* 0x0000000c00a47308 */ /* 0x000e620000000800 */
[--C-:B------:R-:W-:Y:S01]  /*6650*/  FFMA R7, R7, UR5, -R146.reuse ;  /* 0x0000000507077c23 */ /* 0x100fe20008000892 */
[--C-:B------:R-:W-:Y:S01]  /*6660*/  FFMA R8, R8, UR5, -R146.reuse ;  /* 0x0000000508087c23 */ /* 0x100fe20008000892 */
[--C-:B------:R-:W-:Y:S01]  /*6670*/  FFMA R9, R9, UR5, -R146.reuse ;  /* 0x0000000509097c23 */ /* 0x100fe20008000892 */
[--C-:B------:R-:W-:Y:S01]  /*6680*/  FFMA R10, R10, UR5, -R146.reuse ;  /* 0x000000050a0a7c23 */ /* 0x100fe20008000892 */
[----:B------:R-:W-:Y:S01]  /*6690*/  FMUL R7, R7, 1.4426950216293334961 ;  /* 0x3fb8aa3b07077820 */ /* 0x000fe20000400000 */
[----:B------:R-:W-:Y:S01]  /*66a0*/  FMUL R8, R8, 1.4426950216293334961 ;  /* 0x3fb8aa3b08087820 */ /* 0x000fe20000400000 */
[----:B------:R-:W-:Y:S01]  /*66b0*/  FMUL R9, R9, 1.4426950216293334961 ;  /* 0x3fb8aa3b09097820 */ /* 0x000fe20000400000 */
[----:B------:R-:W-:Y:S01]  /*66c0*/  MUFU.EX2 R27, R4 ;  /* 0x00000004001b7308 */ /* 0x000fe20000000800 */
[----:B------:R-:W-:Y:S01]  /*66d0*/  FMUL R10, R10, 1.4426950216293334961 ;  /* 0x3fb8aa3b0a0a7820 */ /* 0x000fe20000400000 */
[----:B------:R-:W-:-:S04]  /*66e0*/  FFMA R11, R11, UR5, -R146 ;  /* 0x000000050b0b7c23 */ /* 0x000fc80008000892 */
[----:B------:R-:W-:Y:S02]  /*66f0*/  FMUL R11, R11, 1.4426950216293334961 ;  /* 0x3fb8aa3b0b0b7820 */ /* 0x000fe40000400000 */
[----:B------:R-:W0:Y:S01]  /*6700*/  MUFU.EX2 R38, R5 ;  /* 0x0000000500267308 */ /* 0x000e220000000800 */
[----:B-1----:R1:W-:Y:S01]  /*6710*/  STSM.16.M88 [R133+0x12000], R164 ;  /* 0x012000a485007844 */ /* 0x0023e20000000000 */
[----:B------:R-:W-:Y:S06]  /*6720*/  BAR.SYNC.DEFER_BLOCKING 0x0 ;  /* 0x0000000000007b1d */ /* 0x000fec0000010000 */
[----:B------:R-:W2:Y:S01]  /*6730*/  MUFU.EX2 R29, R6 ;  /* 0x00000006001d7308 */ /* 0x000ea20000000800 */
[----:B0-----:R-:W-:-:S07]  /*6740*/  FADD R4, R27, R38 ;  /* 0x000000261b047221 */ /* 0x001fce0000000000 */
[----:B------:R0:W3:Y:S08]  /*6750*/  MUFU.EX2 R31, R7 ;  /* 0x00000007001f7308 */ /* 0x0000f00000000800 */
[----:B------:R-:W4:Y:S01]  /*6760*/  MUFU.EX2 R33, R8 ;  /* 0x0000000800217308 */ /* 0x000f220000000800 */
[----:B--2---:R-:W-:Y:S01]  /*6770*/  FADD R4, R29, R4 ;  /* 0x000000041d047221 */ /* 0x004fe20000000000 */
[----:B------:R1:W2:Y:S01]  /*6780*/  LDSM.16.M88 R165, [R144+UR6+0x12000] ;  /* 0x0120000690a5783b */ /* 0x0002a20008000000 */
[----:B------:R-:W5:Y:S01]  /*6790*/  SYNCS.PHASECHK.TRANS64.TRYWAIT P2, [UR4], R13 ;  /* 0x0000000dff0075a7 */ /* 0x000f620008041104 */
[----:B0-----:R-:W-:-:S04]  /*67a0*/  IMAD.WIDE R6, R150, 0x2, R192 ;  /* 0x0000000296067825 */ /* 0x001fc800078e02c0 */
[----:B------:R-:W0:Y:S01]  /*67b0*/  MUFU.EX2 R35, R9 ;  /* 0x0000000900237308 */ /* 0x000e220000000800 */
[----:B---3--:R-:W-:-:S07]  /*67c0*/  FADD R4, R31, R4 ;  /* 0x000000041f047221 */ /* 0x008fce0000000000 */
[----:B------:R-:W3:Y:S01]  /*67d0*/  MUFU.EX2 R37, R10 ;  /* 0x0000000a00257308 */ /* 0x000ee20000000800 */
[----:B----4-:R-:W-:-:S07]  /*67e0*/  FADD R4, R33, R4 ;  /* 0x0000000421047221 */ /* 0x010fce0000000000 */
[----:B------:R-:W4:Y:S01]  /*67f0*/  MUFU.EX2 R39, R11 ;  /* 0x0000000b00277308 */ /* 0x000f220000000800 */
[----:B0-----:R-:W-:-:S04]  /*6800*/  FADD R4, R35, R4 ;  /* 0x0000000423047221 */ /* 0x001fc80000000000 */
[----:B---3--:R-:W-:-:S04]  /*6810*/  FADD R4, R37, R4 ;  /* 0x0000000425047221 */ /* 0x008fc80000000000 */
[----:B----4-:R-:W-:Y:S01]  /*6820*/  FADD R175, R39, R4 ;  /* 0x0000000427af7221 */ /* 0x010fe20000000000 */
[----:B------:R-:W-:-:S04]  /*6830*/  IMAD.WIDE R4, R150, 0x2, R194 ;  /* 0x0000000296047825 */ /* 0x000fc800078e02c2 */
[----:B------:R1:W0:Y:S01]  /*6840*/  SHFL.BFLY PT, R174, R175, 0x10, 0x1f ;  /* 0x0e001f00afae7f89 */ /* 0x00022200000e0000 */
[----:B--2--5:R-:W-:Y:S05]  /*6850*/  @!P2 BRA `(.L_x_15) ;  /* 0x000000580074a947 */ /* 0x024fea0003800000 */
.L_x_24:
[C---:B------:R-:W-:Y:S01]  /*6860*/  IMAD.WIDE R8, R150.reuse, 0x2, R190 ;  /* 0x0000000296087825 */ /* 0x040fe200078e02be */
[----:B------:R2:W3:Y:S03]  /*6870*/  LDG.E.U16 R26, desc[UR10][R4.64] ;  /* 0x0000000a041a7981 */ /* 0x0004e6000c1e1500 */
[C---:B------:R-:W-:Y:S01]  /*6880*/  IMAD.WIDE R10, R150.reuse, 0x2, R188 ;  /* 0x00000002960a7825 */ /* 0x040fe200078e02bc */
[----:B------:R4:W5:Y:S03]  /*6890*/  LDG.E.U16 R30, desc[UR10][R8.64] ;  /* 0x0000000a081e7981 */ /* 0x000966000c1e1500 */
[C---:B------:R-:W-:Y:S01]  /*68a0*/  IMAD.WIDE R12, R150.reuse, 0x2, R186 ;  /* 0x00000002960c7825 */ /* 0x040fe200078e02ba */
[----:B------:R1:W5:Y:S03]  /*68b0*/  LDG.E.U16 R32, desc[UR10][R10.64] ;  /* 0x0000000a0a207981 */ /* 0x000366000c1e1500 */
[C---:B------:R-:W-:Y:S01]  /*68c0*/  IMAD.WIDE R14, R150.reuse, 0x2, R184 ;  /* 0x00000002960e7825 */ /* 0x040fe200078e02b8 */
[----:B------:R0:W5:Y:S03]  /*68d0*/  LDG.E.U16 R34, desc[UR10][R12.64] ;  /* 0x0000000a0c227981 */ /* 0x000166000c1e1500 */
[C---:B------:R-:W-:Y:S01]  /*68e0*/  IMAD.WIDE R16, R150.reuse, 0x2, R182 ;  /* 0x0000000296107825 */ /* 0x040fe200078e02b6 */
[----:B------:R0:W5:Y:S03]  /*68f0*/  LDG.E.U16 R36, desc[UR10][R14.64] ;  /* 0x0000000a0e247981 */ /* 0x000166000c1e1500 */
[C---:B------:R-:W-:Y:S01]  /*6900*/  IMAD.WIDE R18, R150.reuse, 0x2, R180 ;  /* 0x0000000296127825 */ /* 0x040fe200078e02b4 */
[----:B------:R-:W5:Y:S03]  /*6910*/  LDG.E.U16 R28, desc[UR10][R6.64] ;  /* 0x0000000a061c7981 */ /* 0x000f66000c1e1500 */
[C---:B--2---:R-:W-:Y:S01]  /*6920*/  IMAD.WIDE R4, R150.reuse, 0x2, R178 ;  /* 0x0000000296047825 */ /* 0x044fe200078e02b2 */
[----:B------:R-:W2:Y:S03]  /*6930*/  LDG.E.U16 R16, desc[UR10][R16.64] ;  /* 0x0000000a10107981 */ /* 0x000ea6000c1e1500 */
[C---:B------:R-:W-:Y:S01]  /*6940*/  IMAD.WIDE R20, R150.reuse, 0x2, R176 ;  /* 0x0000000296147825 */ /* 0x040fe200078e02b0 */
[----:B------:R-:W2:Y:S03]  /*6950*/  LDG.E.U16 R18, desc[UR10][R18.64] ;  /* 0x0000000a12127981 */ /* 0x000ea6000c1e1500 */
[C---:B------:R-:W-:Y:S01]  /*6960*/  IMAD.WIDE R22, R150.reuse, 0x2, R172 ;  /* 0x0000000296167825 */ /* 0x040fe200078e02ac */
[----:B------:R0:W2:Y:S03]  /*6970*/  LDG.E.U16 R226, desc[UR10][R4.64] ;  /* 0x0000000a04e27981 */ /* 0x0000a6000c1e1500 */
[C---:B----4-:R-:W-:Y:S01]  /*6980*/  IMAD.WIDE R8, R150.reuse, 0x2, R170 ;  /* 0x0000000296087825 */ /* 0x050fe200078e02aa */
[----:B------:R-:W4:Y:S03]  /*6990*/  LDG.E.U16 R228, desc[UR10][R20.64] ;  /* 0x0000000a14e47981 */ /* 0x000f26000c1e1500 */
[C---:B-1----:R-:W-:Y:S01]  /*69a0*/  IMAD.WIDE R10, R150.reuse, 0x2, R168 ;  /* 0x00000002960a7825 */ /* 0x042fe200078e02a8 */
[----:B------:R-:W4:Y:S03]  /*69b0*/  LDG.E.U16 R230, desc[UR10][R22.64] ;  /* 0x0000000a16e67981 */ /* 0x000f26000c1e1500 */
[C---:B0-----:R-:W-:Y:S01]  /*69c0*/  IMAD.WIDE R12, R150.reuse, 0x2, R166 ;  /* 0x00000002960c7825 */ /* 0x041fe200078e02a6 */
[----:B------:R-:W4:Y:S03]  /*69d0*/  LDG.E.U16 R232, desc[UR10][R8.64] ;  /* 0x0000000a08e87981 */ /* 0x000f26000c1e1500 */
[C---:B------:R-:W-:Y:S01]  /*69e0*/  IMAD.WIDE R14, R150.reuse, 0x2, R162 ;  /* 0x00000002960e7825 */ /* 0x040fe200078e02a2 */
[----:B------:R-:W4:Y:S03]  /*69f0*/  LDG.E.U16 R234, desc[UR10][R10.64] ;  /* 0x0000000a0aea7981 */ /* 0x000f26000c1e1500 */
[----:B------:R-:W-:Y:S01]  /*6a00*/  IMAD.WIDE R24, R150, 0x2, R160 ;  /* 0x0000000296187825 */ /* 0x000fe200078e02a0 */
[----:B------:R-:W4:Y:S04]  /*6a10*/  LDG.E.U16 R236, desc[UR10][R12.64] ;  /* 0x0000000a0cec7981 */ /* 0x000f28000c1e1500 */
[----:B------:R-:W4:Y:S04]  /*6a20*/  LDG.E.U16 R238, desc[UR10][R14.64] ;  /* 0x0000000a0eee7981 */ /* 0x000f28000c1e1500 */
[----:B------:R-:W4:Y:S01]  /*6a30*/  LDG.E.U16 R240, desc[UR10][R24.64] ;  /* 0x0000000a18f07981 */ /* 0x000f22000c1e1500 */
[----:B------:R-:W-:-:S02]  /*6a40*/  F2FP.F16.F32.PACK_AB R4, R38, R27 ;  /* 0x0000001b2604723e */ /* 0x000fc400000000ff */
[----:B------:R-:W-:Y:S02]  /*6a50*/  F2FP.F16.F32.PACK_AB R5, R31, R29 ;  /* 0x0000001d1f05723e */ /* 0x000fe400000000ff */
[----:B------:R-:W-:Y:S02]  /*6a60*/  F2FP.F16.F32.PACK_AB R6, R35, R33 ;  /* 0x000000212306723e */ /* 0x000fe400000000ff */
[----:B------:R-:W-:-:S04]  /*6a70*/  F2FP.F16.F32.PACK_AB R7, R39, R37 ;  /* 0x000000252707723e */ /* 0x000fc800000000ff */
[----:B------:R-:W-:Y:S01]  /*6a80*/  STTM.16dp32bit_t0_t15.x4 tmem[UR77], R4 ;  /* 0x00000004000079ed */ /* 0x000fe2000890004d */
[----:B------:R-:W-:Y:S01]  /*6a90*/  STTM.16dp32bit_t16_t31.x4 tmem[UR77+0x4], R4 ;  /* 0x00000404000079ed */ /* 0x000fe2000892004d */
[----:B------:R-:W-:Y:S01]  /*6aa0*/  FADD R175, R175, R174 ;  /* 0x000000aeafaf7221 */ /* 0x000fe20000000000 */
[----:B---3--:R-:W-:Y:S04]  /*6ab0*/  STS.U16 [R143+UR6+0x14000], R26 ;  /* 0x0140001a8f007988 */ /* 0x008fe80008000406 */
[----:B-----5:R-:W-:Y:S04]  /*6ac0*/  STS.U16 [R143+UR6+0x14400], R30 ;  /* 0x0144001e8f007988 */ /* 0x020fe80008000406 */
[----:B------:R-:W-:Y:S04]  /*6ad0*/  STS.U16 [R143+UR6+0x14600], R32 ;  /* 0x014600208f007988 */ /* 0x000fe80008000406 */
[----:B------:R-:W-:Y:S04]  /*6ae0*/  STS.U16 [R143+UR6+0x14800], R34 ;  /* 0x014800228f007988 */ /* 0x000fe80008000406 */
[----:B------:R-:W-:Y:S04]  /*6af0*/  STS.U16 [R143+UR6+0x14a00], R36 ;  /* 0x014a00248f007988 */ /* 0x000fe80008000406 */
[----:B------:R-:W-:Y:S04]  /*6b00*/  STS.U16 [R143+UR6+0x14200], R28 ;  /* 0x0142001c8f007988 */ /* 0x000fe80008000406 */
[----:B--2---:R-:W-:Y:S04]  /*6b10*/  STS.U16 [R143+UR6+0x14c00], R16 ;  /* 0x014c00108f007988 */ /* 0x004fe80008000406 */
        /* <DEDUP_REMOVED lines=9> */
[----:B------:R-:W2:Y:S02]  /*6bb0*/  FENCE.VIEW.ASYNC.T ;  /* 0x00000000000073c6 */ /* 0x000ea40000000200 */
[----:B--2---:R-:W-:Y:S06]  /*6bc0*/  BAR.SYNC.DEFER_BLOCKING 0x0 ;  /* 0x0000000000007b1d */ /* 0x004fec0000010000 */
[----:B0-----:R-:W0:Y:S01]  /*6bd0*/  LDTM.x128 R4, tmem[UR8] ;  /* 0x00000008000479ee */ /* 0x001e2200083c0000 */
[----:B------:R-:W-:Y:S01]  /*6be0*/  NOP ;  /* 0x0000000000007918 */ /* 0x000fe20000000000 */
        /* <DEDUP_REMOVED lines=128> */
[----:B------:R1:W-:Y:S01]  /*73f0*/  STTM.x128 tmem[UR8], R4 ;  /* 0x00000004000079ed */ /* 0x0003e200083c0008 */
[----:B------:R-:W0:Y:S02]  /*7400*/  FENCE.VIEW.ASYNC.T ;  /* 0x00000000000073c6 */ /* 0x000e240000000200 */
[----:B0-----:R-:W-:Y:S06]  /*7410*/  BAR.SYNC.DEFER_BLOCKING 0x0 ;  /* 0x0000000000007b1d */ /* 0x001fec0000010000 */
[----:B------:R0:W-:Y:S06]  /*7420*/  MEMBAR.ALL.CTA ;  /* 0x0000000000007992 */ /* 0x0001ec0000008000 */
[----:B0-----:R-:W0:Y:S01]  /*7430*/  FENCE.VIEW.ASYNC.S ;  /* 0x00000000000073c6 */ /* 0x001e220000000000 */
[----:B------:R-:W-:-:S04]  /*7440*/  LEA R165, R152, UR6, 0x3 ;  /* 0x0000000698a57c11 */ /* 0x000fc8000f8e18ff */
[----:B------:R-:W-:-:S04]  /*7450*/  IADD3 R165, PT, PT, R165, 0x16000, RZ ;  /* 0x00016000a5a57810 */ /* 0x000fc80007ffe0ff */
[----:B------:R-:W-:Y:S01]  /*7460*/  R2UR UR4, R165 ;  /* 0x00000000a50472ca */ /* 0x000fe200000e0000 */
[----:B------:R-:W-:Y:S01]  /*7470*/  IMAD.MOV.U32 R165, RZ, RZ, R149 ;  /* 0x000000ffffa57224 */ /* 0x000fe200078e0095 */
[----:B0-----:R-:W-:Y:S06]  /*7480*/  BAR.SYNC.DEFER_BLOCKING 0x0 ;  /* 0x0000000000007b1d */ /* 0x001fec0000010000 */
[----:B------:R-:W-:Y:S07]  /*7490*/  BRA.U UP0, `(.L_x_16) ;  /* 0x0000000100347547 */ /* 0x000fee000b800000 */
[----:B------:R-:W-:Y:S02]  /*74a0*/  R2UR UR5, R153 ;  /* 0x00000000990572ca */ /* 0x000fe400000e0000 */
[----:B------:R-:W-:Y:S01]  /*74b0*/  ELECT P2, URZ, PT ;  /* 0x0000000000ff782f */ /* 0x000fe20003840000 */
[----:B------:R-:W-:Y:S01]  /*74c0*/  UMOV UR74, 0x0 ;  /* 0x00000000004a7882 */ /* 0x000fe20000000000 */
[----:B------:R-:W-:-:S09]  /*74d0*/  UMOV UR75, 0x8400010 ;  /* 0x08400010004b7882 */ /* 0x000fd20000000000 */
[----:B-1----:R-:W-:Y:S01]  /*74e0*/  IMAD.U32 R4, RZ, RZ, UR5 ;  /* 0x00000005ff047e24 */ /* 0x002fe2000f8e00ff */
[----:B------:R-:W-:Y:S01]  /*74f0*/  UMOV UR5, URZ ;  /* 0x000000ff00057c82 */ /* 0x000fe20008000000 */
[----:B------:R-:W-:Y:S01]  /*7500*/  @P2 IMAD.MOV.U32 R5, RZ, RZ, -0x3fffbff0 ;  /* 0xc0004010ff052424 */ /* 0x000fe200078e00ff */
[----:B------:R-:W-:Y:S02]  /*7510*/  UMOV UR5, UR4 ;  /* 0x0000000400057c82 */ /* 0x000fe40008000000 */
[----:B------:R-:W-:Y:S02]  /*7520*/  @P2 R2UR UR72, R4 ;  /* 0x00000000044822ca */ /* 0x000fe400000e0000 */
[----:B------:R-:W-:-:S13]  /*7530*/  @P2 R2UR UR73, R5 ;  /* 0x00000000054922ca */ /* 0x000fda00000e0000 */
[----:B------:R0:W-:Y:S01]  /*7540*/  UTCHMMA tmem[UR76], gdesc[UR72], tmem[UR7], tmem[UR74], idesc[UR75], UPT ;  /* 0x00ff4a484c0079ea */ /* 0x0001e2000b800007 */
[----:B------:R0:W-:Y:S01]  /*7550*/  UTCBAR [UR5], URZ ;  /* 0x000000ff050073e9 */ /* 0x0001e200080000ff */
[----:B------:R-:W-:Y:S01]  /*7560*/  NOP ;  /* 0x0000000000007918 */ /* 0x000fe20000000000 */
.L_x_16:
[----:B0-----:R-:W-:Y:S01]  /*7570*/  R2UR UR5, R145 ;  /* 0x00000000910572ca */ /* 0x001fe200000e0000 */
[----:B------:R-:W-:Y:S01]  /*7580*/  VIADD R148, R148, 0x10 ;  /* 0x0000001094947836 */ /* 0x000fe20000000000 */
[----:B------:R-:W-:Y:S01]  /*7590*/  R2UR UR72, R157 ;  /* 0x000000009d4872ca */ /* 0x000fe200000e0000 */
[----:B------:R-:W-:Y:S01]  /*75a0*/  FFMA R156, R164, R156, R175 ;  /* 0x0000009ca49c7223 */ /* 0x000fe200000000af */
[----:B------:R-:W-:Y:S01]  /*75b0*/  IADD3 R152, PT, PT, R152, 0x1, RZ ;  /* 0x0000000198987810 */ /* 0x000fe20007ffe0ff */
[----:B------:R-:W-:Y:S01]  /*75c0*/  IMAD.IADD R151, R154, 0x1, R151 ;  /* 0x000000019a977824 */ /* 0x000fe200078e0297 */
[----:B-1----:R-:W-:Y:S02]  /*75d0*/  MOV R23, R146 ;  /* 0x0000009200177202 */ /* 0x002fe40000000f00 */
[----:B------:R-:W-:-:S04]  /*75e0*/  ISETP.GT.AND P2, PT, R152, 0x1, PT ;  /* 0x000000019800780c */ /* 0x000fc80003f44270 */
[----:B------:R-:W-:Y:S02]  /*75f0*/  SEL R4, RZ, 0x1, !P2 ;  /* 0x00000001ff047807 */ /* 0x000fe40005000000 */
[----:B------:R-:W-:Y:S01]  /*7600*/  ISETP.GE.AND P3, PT, R148, UR5, PT ;  /* 0x0000000594007c0c */ /* 0x000fe2000bf66270 */
[----:B------:R-:W-:Y:S01]  /*7610*/  VIADD R150, R150, UR72 ;  /* 0x0000004896967c36 */ /* 0x000fe20008000000 */
[----:B------:R-:W-:Y:S02]  /*7620*/  SEL R152, R152, RZ, !P2 ;  /* 0x000000ff98987207 */ /* 0x000fe40005000000 */
[----:B------:R-:W-:-:S09]  /*7630*/  LOP3.LUT R149, R165, R4, RZ, 0x3c, !PT ;  /* 0x00000004a5957212 */ /* 0x000fd200078e3cff */
[----:B------:R-:W-:Y:S05]  /*7640*/  @!P3 BRA `(.L_x_17) ;  /* 0xffffffe400dcb947 */ /* 0x000fea000383ffff */
.L_x_12:
[----:B0-----:R-:W0:Y:S01]  /*7650*/  LDCU UR5, c[0x0][0x3f0] ;  /* 0x00007e00ff0577ac */ /* 0x001e220008000800 */
[----:B------:R-:W-:Y:S01]  /*7660*/  FSETP.GEU.AND P3, PT, R156, 1.175494350822287508e-38, PT ;  /* 0x008000009c00780b */ /* 0x000fe20003f6e000 */
[----:B0-----:R-:W-:-:S09]  /*7670*/  UISETP.GE.AND UP0, UPT, UR5, 0x1, UPT ;  /* 0x000000010500788c */ /* 0x001fd2000bf06270 */
[----:B------:R-:W-:Y:S05]  /*7680*/  BRA.U !UP0, `(.L_x_18) ;  /* 0x00000001080c7547 */ /* 0x000fea000b800000 */
[----:B------:R-:W-:-:S04]  /*7690*/  IMAD.U32 R165, R165, -0x80000000, RZ ;  /* 0x80000000a5a57824 */ /* 0x000fc800078e00ff */
[----:B------:R-:W0:Y:S02]  /*76a0*/  SYNCS.PHASECHK.TRANS64.TRYWAIT P2, [UR4], R165 ;  /* 0x000000a5ff0075a7 */ /* 0x000e240008041104 */
[----:B0-----:R-:W-:Y:S05]  /*76b0*/  @!P2 BRA `(.L_x_19) ;  /* 0x0000004800e8a947 */ /* 0x001fea0003800000 */
.L_x_18:
[----:B------:R-:W-:Y:S01]  /*76c0*/  BAR.SYNC.DEFER_BLOCKING 0x0 ;  /* 0x0000000000007b1d */ /* 0x000fe20000010000 */
[----:B------:R-:W-:Y:S01]  /*76d0*/  HFMA2 R7, -RZ, RZ, 1.443359375, -0.2030029296875 ;  /* 0x3dc6b27fff077431 */ /* 0x000fe200000001ff */
[----:B------:R-:W-:Y:S02]  /*76e0*/  FSEL R132, RZ, -23, P3 ;  /* 0xc1b80000ff847808 */ /* 0x000fe40001800000 */
[--C-:B------:R-:W-:Y:S02]  /*76f0*/  SHF.R.U32.HI R138, RZ, 0x2, R0.reuse ;  /* 0x00000002ff8a7819 */ /* 0x100fe40000011600 */
[----:B------:R-:W-:Y:S02]  /*7700*/  LOP3.LUT R140, R0, 0x7f, RZ, 0xc0, !PT ;  /* 0x0000007f008c7812 */ /* 0x000fe400078ec0ff */
[----:B------:R-:W0:Y:S01]  /*7710*/  S2UR UR9, SR_CTAID.Y ;  /* 0x00000000000979c3 */ /* 0x000e220000002600 */
[----:B------:R-:W-:Y:S01]  /*7720*/  LOP3.LUT R139, R138, 0x38, RZ, 0xc0, !PT ;  /* 0x000000388a8b7812 */ /* 0x000fe200078ec0ff */
[----:B------:R-:W0:Y:S01]  /*7730*/  LDCU.64 UR4, c[0x0][0x3e0] ;  /* 0x00007c00ff0477ac */ /* 0x000e220008000a00 */
[----:B------:R-:W-:Y:S01]  /*7740*/  SHF.R.U32.HI R142, RZ, 0x1, R0 ;  /* 0x00000001ff8e7819 */ /* 0x000fe20000011600 */
[----:B------:R-:W1:Y:S04]  /*7750*/  @!P1 SYNCS.CCTL.IV [UR6+0x16000] ;  /* 0x01600000ff0099b1 */ /* 0x000e680008000006 */
[----:B-1----:R-:W-:Y:S01]  /*7760*/  BAR.SYNC.DEFER_BLOCKING 0x0 ;  /* 0x0000000000007b1d */ /* 0x002fe20000010000 */
[----:B0-----:R-:W-:-:S05]  /*7770*/  UIMAD UR4, UR9, UR4, URZ ;  /* 0x00000004090472a4 */ /* 0x001fca000f8e02ff */
[----:B------:R-:W0:Y:S02]  /*7780*/  @!P1 SYNCS.CCTL.IV [UR6+0x16008] ;  /* 0x01600800ff0099b1 */ /* 0x000e240008000006 */
[----:B0-----:R0:W-:Y:S01]  /*7790*/  STSM.16.M88 [R133], R156 ;  /* 0x0000009c85007844 */ /* 0x0011e20000000000 */
[----:B------:R-:W-:Y:S01]  /*77a0*/  BAR.SYNC.DEFER_BLOCKING 0x0 ;  /* 0x0000000000007b1d */ /* 0x000fe20000010000 */
[----:B0-----:R-:W-:-:S04]  /*77b0*/  @!P3 FMUL R156, R156, 8388608 ;  /* 0x4b0000009c9cb820 */ /* 0x001fc80000400000 */
[C---:B------:R-:W-:Y:S01]  /*77c0*/  VIADD R4, R156.reuse, 0xc0cafb0d ;  /* 0xc0cafb0d9c047836 */ /* 0x040fe20000000000 */
[----:B------:R-:W-:-:S04]  /*77d0*/  ISETP.GE.U32.AND P2, PT, R156, 0x7f800000, PT ;  /* 0x7f8000009c00780c */ /* 0x000fc80003f46070 */
[----:B------:R-:W-:-:S04]  /*77e0*/  LOP3.LUT R5, R4, 0xff800000, RZ, 0xc0, !PT ;  /* 0xff80000004057812 */ /* 0x000fc800078ec0ff */
[----:B------:R-:W-:Y:S01]  /*77f0*/  I2FP.F32.S32 R133, R5 ;  /* 0x0000000500857245 */ /* 0x000fe20000201400 */
[----:B------:R-:W-:Y:S01]  /*7800*/  IMAD.IADD R4, R156, 0x1, -R5 ;  /* 0x000000019c047824 */ /* 0x000fe200078e0a05 */
[----:B------:R-:W0:Y:S03]  /*7810*/  LDSM.16.M88 R136, [R144+UR6] ;  /* 0x000000069088783b */ /* 0x000e260008000000 */
[----:B------:R-:W-:-:S04]  /*7820*/  FADD R134, R4, -1 ;  /* 0xbf80000004867421 */ /* 0x000fc80000000000 */
[----:B------:R-:W-:-:S04]  /*7830*/  FFMA.FTZ R7, R134, R7, -0.16845393180847167969 ;  /* 0xbe2c7f3086077423 */ /* 0x000fc80000010007 */
[----:B------:R-:W-:-:S04]  /*7840*/  FFMA.FTZ R7, R134, R7, 0.1716887056827545166 ;  /* 0x3e2fcf2a86077423 */ /* 0x000fc80000010007 */
[----:B------:R-:W-:-:S04]  /*7850*/  FFMA.FTZ R7, R134, R7, -0.17900948226451873779 ;  /* 0xbe374e4386077423 */ /* 0x000fc80000010007 */
[----:B------:R-:W-:-:S04]  /*7860*/  FFMA.FTZ R7, R134, R7, 0.20512372255325317383 ;  /* 0x3e520bf486077423 */ /* 0x000fc80000010007 */
[----:B------:R-:W-:-:S04]  /*7870*/  FFMA.FTZ R7, R134, R7, -0.24046532809734344482 ;  /* 0xbe763c8b86077423 */ /* 0x000fc80000010007 */
[----:B------:R-:W-:-:S04]  /*7880*/  FFMA.FTZ R7, R134, R7, 0.28857114911079406738 ;  /* 0x3e93bf9986077423 */ /* 0x000fc80000010007 */
[C---:B------:R-:W-:Y:S02]  /*7890*/  FFMA.FTZ R135, R134.reuse, R7, -0.36067417263984680176 ;  /* 0xbeb8aa4986877423 */ /* 0x040fe40000010007 */
[----:B------:R-:W1:Y:S01]  /*78a0*/  LDTM.x128 R4, tmem[UR8] ;  /* 0x00000008000479ee */ /* 0x000e6200083c0000 */
[----:B------:R-:W-:Y:S01]  /*78b0*/  NOP ;  /* 0x0000000000007918 */ /* 0x000fe20000000000 */
[C---:B------:R-:W-:Y:S01]  /*78c0*/  FFMA.FTZ R137, R134.reuse, R135, 0.48089820146560668945 ;  /* 0x3ef6384a86897423 */ /* 0x040fe20000010087 */
[----:B------:R-:W-:Y:S01]  /*78d0*/  FFMA.FTZ R135, R133, 1.1920928955078125e-07, R132 ;  /* 0x3400000085877823 */ /* 0x000fe20000010084 */
[----:B------:R-:W-:Y:S01]  /*78e0*/  LOP3.LUT R132, R139, 0x1f, R0, 0xf8, !PT ;  /* 0x0000001f8b847812 */ /* 0x000fe200078ef800 */
[----:B------:R-:W-:Y:S01]  /*78f0*/  USHF.L.U32 UR8, UR4, 0x1, URZ ;  /* 0x0000000104087899 */ /* 0x000fe200080006ff */
[----:B------:R-:W-:Y:S01]  /*7900*/  FFMA.FTZ R137, R134, R137, -0.72134751081466674805 ;  /* 0xbf38aa3b86897423 */ /* 0x000fe20000010089 */
[----:B------:R-:W-:Y:S01]  /*7910*/  LOP3.LUT R133, R0, 0x80, RZ, 0xc0, !PT ;  /* 0x0000008000857812 */ /* 0x000fe200078ec0ff */
[----:B-1----:R-:W-:Y:S01]  /*7920*/  BAR.SYNC.DEFER_BLOCKING 0x0 ;  /* 0x0000000000007b1d */ /* 0x002fe20000010000 */
[----:B0-----:R-:W-:Y:S01]  /*7930*/  FSETP.GT.AND P1, PT, |R136|, 8.50705917302346158658e+37, PT ;  /* 0x7e8000008800780b */ /* 0x001fe20003f24200 */
[----:B------:R-:W-:Y:S01]  /*7940*/  FMUL R137, R134, R137 ;  /* 0x0000008986897220 */ /* 0x000fe20000400000 */
[----:B------:R-:W-:Y:S01]  /*7950*/  FSETP.GEU.AND P3, PT, |R136|, 1.175494350822287508e-38, PT ;  /* 0x008000008800780b */ /* 0x000fe20003f6e200 */
[----:B------:R-:W-:Y:S01]  /*7960*/  IMAD.SHL.U32 R132, R132, 0x10, RZ ;  /* 0x0000001084847824 */ /* 0x000fe200078e00ff */
[----:B------:R-:W-:Y:S01]  /*7970*/  LEA R133, R133, UR6, 0x5 ;  /* 0x0000000685857c11 */ /* 0x000fe2000f8e28ff */
[----:B------:R-:W-:-:S03]  /*7980*/  FMUL R137, R134, R137 ;  /* 0x0000008986897220 */ /* 0x000fc60000400000 */
[----:B------:R-:W-:Y:S01]  /*7990*/  LOP3.LUT R139, R132, 0x1b0, RZ, 0xc0, !PT ;  /* 0x000001b0848b7812 */ /* 0x000fe200078ec0ff */
[----:B------:R-:W-:Y:S01]  /*79a0*/  FFMA.FTZ R138, R134, 1.4426950216293334961, R137 ;  /* 0x3fb8aa3b868a7823 */ /* 0x000fe20000010089 */
[----:B------:R-:W-:Y:S01]  /*79b0*/  IMAD R134, R140, 0x10, R133 ;  /* 0x000000108c867824 */ /* 0x000fe200078e0285 */
[----:B------:R-:W-:Y:S02]  /*79c0*/  @P2 MOV R137, 0x7f800000 ;  /* 0x7f80000000892802 */ /* 0x000fe40000000f00 */
[----:B------:R-:W-:Y:S01]  /*79d0*/  @P1 FMUL R136, R136, 0.25 ;  /* 0x3e80000088881820 */ /* 0x000fe20000400000 */
[----:B------:R-:W-:Y:S01]  /*79e0*/  LOP3.LUT R133, R139, 0x40, R142, 0xf8, !PT ;  /* 0x000000408b857812 */ /* 0x000fe200078ef88e */
[----:B------:R-:W-:Y:S01]  /*79f0*/  @P1 FMUL R6, R6, 0.25 ;  /* 0x3e80000006061820 */ /* 0x000fe20000400000 */
[----:B------:R-:W-:Y:S01]  /*7a00*/  @P1 FMUL R5, R5, 0.25 ;  /* 0x3e80000005051820 */ /* 0x000fe20000400000 */
[----:B------:R-:W-:Y:S01]  /*7a10*/  @!P3 FMUL R136, R136, 16777216 ;  /* 0x4b8000008888b820 */ /* 0x000fe20000400000 */
[----:B------:R-:W-:Y:S01]  /*7a20*/  @P1 FMUL R7, R7, 0.25 ;  /* 0x3e80000007071820 */ /* 0x000fe20000400000 */
[----:B------:R-:W-:Y:S01]  /*7a30*/  @P1 FMUL R11, R11, 0.25 ;  /* 0x3e8000000b0b1820 */ /* 0x000fe20000400000 */
[----:B------:R-:W-:Y:S01]  /*7a40*/  @P1 FMUL R8, R8, 0.25 ;  /* 0x3e80000008081820 */ /* 0x000fe20000400000 */
[----:B------:R-:W-:Y:S01]  /*7a50*/  @P1 FMUL R10, R10, 0.25 ;  /* 0x3e8000000a0a1820 */ /* 0x000fe20000400000 */
[----:B------:R-:W-:Y:S01]  /*7a60*/  @P1 FMUL R12, R12, 0.25 ;  /* 0x3e8000000c0c1820 */ /* 0x000fe20000400000 */
[----:B------:R-:W0:Y:S01]  /*7a70*/  MUFU.RCP R136, R136 ;  /* 0x0000008800887308 */ /* 0x000e220000001000 */
[----:B------:R-:W-:Y:S01]  /*7a80*/  @P1 FMUL R14, R14, 0.25 ;  /* 0x3e8000000e0e1820 */ /* 0x000fe20000400000 */
        /* <DEDUP_REMOVED lines=8> */
[----:B------:R-:W-:Y:S01]  /*7b10*/  @!P3 FMUL R6, R6, 16777216 ;  /* 0x4b8000000606b820 */ /* 0x000fe20000400000 */
        /* <DEDUP_REMOVED lines=15> */
[----:B------:R-:W-:Y:S01]  /*7c10*/  FADD R135, R135, R138 ;  /* 0x0000008a87877221 */ /* 0x000fe20000000000 */
        /* <DEDUP_REMOVED lines=15> */
[----:B------:R-:W-:Y:S01]  /*7d10*/  FMUL R18, R136, R19 ;  /* 0x0000001388127220 */ /* 0x000fe20000400000 */
[----:B------:R-:W-:Y:S01]  /*7d20*/  F2FP.F16.F32.PACK_AB R8, R6, R5 ;  /* 0x000000050608723e */ /* 0x000fe200000000ff */
[----:B------:R-:W-:Y:S01]  /*7d30*/  @P1 FMUL R22, R22, 0.25 ;  /* 0x3e80000016161820 */ /* 0x000fe20000400000 */
[----:B------:R-:W-:Y:S01]  /*7d40*/  F2FP.F16.F32.PACK_AB R5, R10, R7 ;  /* 0x000000070a05723e */ /* 0x000fe200000000ff */
[----:B------:R-:W-:Y:S01]  /*7d50*/  @P1 FMUL R40, R40, 0.25 ;  /* 0x3e80000028281820 */ /* 0x000fe20000400000 */
[----:B------:R-:W-:Y:S01]  /*7d60*/  F2FP.F16.F32.PACK_AB R6, R11, R12 ;  /* 0x0000000c0b06723e */ /* 0x000fe200000000ff */
[----:B------:R-:W-:Y:S01]  /*7d70*/  @P1 FMUL R69, R69, 0.25 ;  /* 0x3e80000045451820 */ /* 0x000fe20000400000 */
[----:B------:R-:W-:Y:S01]  /*7d80*/  F2FP.F16.F32.PACK_AB R4, R139, R4 ;  /* 0x000000048b04723e */ /* 0x000fe200000000ff */
[----:B------:R-:W-:Y:S01]  /*7d90*/  @!P3 FMUL R22, R22, 16777216 ;  /* 0x4b8000001616b820 */ /* 0x000fe20000400000 */
[----:B------:R-:W-:Y:S01]  /*7da0*/  F2FP.F16.F32.PACK_AB R9, R138, R9 ;  /* 0x000000098a09723e */ /* 0x000fe200000000ff */
[----:B------:R-:W-:Y:S01]  /*7db0*/  @!P3 FMUL R40, R40, 16777216 ;  /* 0x4b8000002828b820 */ /* 0x000fe20000400000 */
[----:B------:R-:W-:Y:S01]  /*7dc0*/  F2FP.F16.F32.PACK_AB R10, R14, R13 ;  /* 0x0000000d0e0a723e */ /* 0x000fe200000000ff */
[----:B------:R-:W-:Y:S01]  /*7dd0*/  @!P3 FMUL R69, R69, 16777216 ;  /* 0x4b8000004545b820 */ /* 0x000fe20000400000 */
[----:B------:R-:W-:Y:S01]  /*7de0*/  F2FP.F16.F32.PACK_AB R7, R141, R16 ;  /* 0x000000108d07723e */ /* 0x000fe200000000ff */
[----:B------:R-:W-:Y:S01]  /*7df0*/  FMUL R140, R136, R22 ;  /* 0x00000016888c7220 */ /* 0x000fe20000400000 */
[----:B------:R-:W-:Y:S01]  /*7e00*/  F2FP.F16.F32.PACK_AB R11, R18, R17 ;  /* 0x00000011120b723e */ /* 0x000fe200000000ff */
[C---:B------:R-:W-:Y:S01]  /*7e10*/  FMUL R22, R136.reuse, R40 ;  /* 0x0000002888167220 */ /* 0x040fe20000400000 */
[----:B------:R-:W-:Y:S01]  /*7e20*/  FMUL R40, R136, R69 ;  /* 0x0000004588287220 */ /* 0x000fe20000400000 */
[----:B------:R-:W-:Y:S01]  /*7e30*/  STS.128 [R134], R4 ;  /* 0x0000000486007388 */ /* 0x000fe20000000c00 */
[----:B------:R-:W-:Y:S01]  /*7e40*/  LOP3.LUT R69, R0, 0xff, RZ, 0xc0, !PT ;  /* 0x000000ff00457812 */ /* 0x000fe200078ec0ff */
[----:B------:R-:W-:Y:S01]  /*7e50*/  @P1 FMUL R20, R20, 0.25 ;  /* 0x3e80000014141820 */ /* 0x000fe20000400000 */
[----:B------:R-:W-:Y:S01]  /*7e60*/  @P1 FMUL R24, R24, 0.25 ;  /* 0x3e80000018181820 */ /* 0x000fe20000400000 */
[----:B------:R-:W-:Y:S01]  /*7e70*/  STS.128 [R134+0x800], R8 ;  /* 0x0008000886007388 */ /* 0x000fe20000000c00 */
[----:B------:R-:W-:Y:S01]  /*7e80*/  LEA R69, R69, UR6, 0x4 ;  /* 0x0000000645457c11 */ /* 0x000fe2000f8e20ff */
[----:B------:R-:W-:Y:S01]  /*7e90*/  @P1 FMUL R26, R26, 0.25 ;  /* 0x3e8000001a1a1820 */ /* 0x000fe20000400000 */
[----:B------:R-:W-:Y:S01]  /*7ea0*/  @P1 FMUL R21, R21, 0.25 ;  /* 0x3e80000015151820 */ /* 0x000fe20000400000 */
[----:B------:R-:W-:Y:S01]  /*7eb0*/  BAR.SYNC.DEFER_BLOCKING 0x0 ;  /* 0x0000000000007b1d */ /* 0x000fe20000010000 */
        /* <DEDUP_REMOVED lines=23> */
[----:B------:R-:W0:Y:S01]  /*8030*/  LDS.128 R4, [R69] ;  /* 0x0000000045047984 */ /* 0x000e220000000c00 */
[----:B------:R-:W-:Y:S01]  /*8040*/  @!P3 FMUL R33, R33, 16777216 ;  /* 0x4b8000002121b820 */ /* 0x000fe20000400000 */
[----:B------:R-:W-:Y:S01]  /*8050*/  @!P3 FMUL R34, R34, 16777216 ;  /* 0x4b8000002222b820 */ /* 0x000fe20000400000 */
[----:B------:R-:W-:Y:S01]  /*8060*/  @!P3 FMUL R35, R35, 16777216 ;  /* 0x4b8000002323b820 */ /* 0x000fe20000400000 */
[----:B------:R-:W-:Y:S01]  /*8070*/  LDS.128 R8, [R69+0x1000] ;  /* 0x0010000045087984 */ /* 0x000fe20000000c00 */
        /* <DEDUP_REMOVED lines=28> */
[----:B------:R-:W-:Y:S01]  /*8240*/  BAR.SYNC.DEFER_BLOCKING 0x0 ;  /* 0x0000000000007b1d */ /* 0x000fe20000010000 */
[----:B------:R-:W-:Y:S01]  /*8250*/  F2FP.F16.F32.PACK_AB R19, R157, R154 ;  /* 0x0000009a9d13723e */ /* 0x000fe200000000ff */
        /* <DEDUP_REMOVED lines=22> */
[----:B------:R-:W-:Y:S01]  /*83c0*/  STS.128 [R134], R12 ;  /* 0x0000000c86007388 */ /* 0x000fe20000000c00 */
[----:B------:R-:W-:Y:S01]  /*83d0*/  @!P3 FMUL R50, R50, 16777216 ;  /* 0x4b8000003232b820 */ /* 0x000fe20000400000 */
[----:B------:R-:W-:Y:S01]  /*83e0*/  @!P3 FMUL R51, R51, 16777216 ;  /* 0x4b8000003333b820 */ /* 0x000fe20000400000 */
[C---:B------:R-:W-:Y:S01]  /*83f0*/  FMUL R20, R136.reuse, R36 ;  /* 0x0000002488147220 */ /* 0x040fe20000400000 */
[----:B------:R-:W-:Y:S01]  /*8400*/  STS.128 [R134+0x800], R16 ;  /* 0x0008001086007388 */ /* 0x000fe20000000c00 */
[C---:B------:R-:W-:Y:S01]  /*8410*/  FMUL R23, R136.reuse, R38 ;  /* 0x0000002688177220 */ /* 0x040fe20000400000 */
[C---:B------:R-:W-:Y:S01]  /*8420*/  FMUL R25, R136.reuse, R41 ;  /* 0x0000002988197220 */ /* 0x040fe20000400000 */
[C---:B------:R-:W-:Y:S01]  /*8430*/  FMUL R27, R136.reuse, R42 ;  /* 0x0000002a881b7220 */ /* 0x040fe20000400000 */
[----:B------:R-:W-:Y:S01]  /*8440*/  BAR.SYNC.DEFER_BLOCKING 0x0 ;  /* 0x0000000000007b1d */ /* 0x000fe20000010000 */
        /* <DEDUP_REMOVED lines=23> */
[----:B------:R-:W1:Y:S01]  /*85c0*/  LDS.128 R12, [R69] ;  /* 0x00000000450c7984 */ /* 0x000e620000000c00 */
[----:B------:R-:W-:Y:S01]  /*85d0*/  F2FP.F16.F32.PACK_AB R23, R162, R153 ;  /* 0x00000099a217723e */ /* 0x000fe200000000ff */
[----:B------:R-:W-:Y:S01]  /*85e0*/  @P1 FMUL R61, R61, 0.25 ;  /* 0x3e8000003d3d1820 */ /* 0x000fe20000400000 */
[----:B------:R-:W-:Y:S01]  /*85f0*/  F2FP.F16.F32.PACK_AB R27, R159, R152 ;  /* 0x000000989f1b723e */ /* 0x000fe200000000ff */
[----:B------:R-:W-:Y:S01]  /*8600*/  LDS.128 R16, [R69+0x1000] ;  /* 0x0010000045107984 */ /* 0x000fe20000000c00 */
[----:B------:R-:W-:Y:S01]  /*8610*/  @P1 FMUL R66, R66, 0.25 ;  /* 0x3e80000042421820 */ /* 0x000fe20000400000 */
        /* <DEDUP_REMOVED lines=25> */
[C---:B------:R-:W-:Y:S01]  /*87b0*/  FMUL R28, R136.reuse, R52 ;  /* 0x00000034881c7220 */ /* 0x040fe20000400000 */
[----:B------:R-:W-:Y:S01]  /*87c0*/  STS.128 [R134], R20 ;  /* 0x0000001486007388 */ /* 0x000fe20000000c00 */
[C---:B------:R-:W-:Y:S01]  /*87d0*/  FMUL R29, R136.reuse, R54 ;  /* 0x00000036881d7220 */ /* 0x040fe20000400000 */
[C---:B------:R-:W-:Y:S01]  /*87e0*/  FMUL R56, R136.reuse, R56 ;  /* 0x0000003888387220 */ /* 0x040fe20000400000 */
        /* <DEDUP_REMOVED lines=29> */
[----:B------:R-:W2:Y:S01]  /*89c0*/  LDS.128 R20, [R69] ;  /* 0x0000000045147984 */ /* 0x000ea20000000c00 */
[----:B------:R-:W-:Y:S01]  /*89d0*/  F2FP.F16.F32.PACK_AB R35, R66, R35 ;  /* 0x000000234223723e */ /* 0x000fe200000000ff */
[----:B------:R-:W-:Y:S01]  /*89e0*/  @!P3 FMUL R78, R78, 16777216 ;  /* 0x4b8000004e4eb820 */ /* 0x000fe20000400000 */
[C---:B------:R-:W-:Y:S01]  /*89f0*/  FMUL R41, R136.reuse, R73 ;  /* 0x0000004988297220 */ /* 0x040fe20000400000 */
[----:B------:R-:W-:Y:S01]  /*8a00*/  LDS.128 R24, [R69+0x1000] ;  /* 0x0010000045187984 */ /* 0x000fe20000000c00 */
[C---:B------:R-:W-:Y:S01]  /*8a10*/  FMUL R38, R136.reuse, R75 ;  /* 0x0000004b88267220 */ /* 0x040fe20000400000 */
[C---:B------:R-:W-:Y:S01]  /*8a20*/  FMUL R76, R136.reuse, R76 ;  /* 0x0000004c884c7220 */ /* 0x040fe20000400000 */
[----:B------:R-:W-:Y:S01]  /*8a30*/  FMUL R47, R136, R78 ;  /* 0x0000004e882f7220 */ /* 0x000fe20000400000 */
[----:B------:R-:W-:Y:S01]  /*8a40*/  BAR.SYNC.DEFER_BLOCKING 0x0 ;  /* 0x0000000000007b1d */ /* 0x000fe20000010000 */
[----:B------:R-:W-:Y:S01]  /*8a50*/  @P1 FMUL R68, R68, 0.25 ;  /* 0x3e80000044441820 */ /* 0x000fe20000400000 */
[----:B------:R-:W-:Y:S01]  /*8a60*/  F2FP.F16.F32.PACK_AB R41, R38, R41 ;  /* 0x000000292629723e */ /* 0x000fe200000000ff */
[----:B------:R-:W-:Y:S01]  /*8a70*/  @P1 FMUL R70, R70, 0.25 ;  /* 0x3e80000046461820 */ /* 0x000fe20000400000 */
        /* <DEDUP_REMOVED lines=52> */
[----:B------:R-:W-:Y:S01]  /*8dc0*/  LDS.128 R44, [R69] ;  /* 0x00000000452c7984 */ /* 0x000fe20000000c00 */
[----:B------:R-:W-:Y:S01]  /*8dd0*/  @P1 FMUL R95, R95, 0.25 ;  /* 0x3e8000005f5f1820 */ /* 0x000fe20000400000 */
[----:B------:R-:W-:Y:S01]  /*8de0*/  @P1 FMUL R96, R96, 0.25 ;  /* 0x3e80000060601820 */ /* 0x000fe20000400000 */
[----:B------:R-:W-:Y:S01]  /*8df0*/  @P1 FMUL R97, R97, 0.25 ;  /* 0x3e80000061611820 */ /* 0x000fe20000400000 */
[----:B------:R-:W-:Y:S01]  /*8e00*/  LDS.128 R28, [R69+0x1000] ;  /* 0x00100000451c7984 */ /* 0x000fe20000000c00 */
[----:B------:R-:W-:Y:S01]  /*8e10*/  @P1 FMUL R98, R98, 0.25 ;  /* 0x3e80000062621820 */ /* 0x000fe20000400000 */
[----:B------:R-:W-:Y:S01]  /*8e20*/  @P1 FMUL R99, R99, 0.25 ;  /* 0x3e80000063631820 */ /* 0x000fe20000400000 */
[----:B------:R-:W-:Y:S01]  /*8e30*/  @!P3 FMUL R85, R85, 16777216 ;  /* 0x4b8000005555b820 */ /* 0x000fe20000400000 */
[----:B------:R-:W-:Y:S01]  /*8e40*/  BAR.SYNC.DEFER_BLOCKING 0x0 ;  /* 0x0000000000007b1d */ /* 0x000fe20000010000 */
        /* <DEDUP_REMOVED lines=33> */
[----:B------:R-:W-:Y:S01]  /*9060*/  FMUL R68, R136, R99 ;  /* 0x0000006388447220 */ /* 0x000fe20000400000 */
[----:B------:R-:W-:Y:S01]  /*9070*/  F2FP.F16.F32.PACK_AB R60, R52, R85 ;  /* 0x00000055343c723e */ /* 0x000fe200000000ff */
[----:B------:R-:W-:Y:S01]  /*9080*/  @P1 FMUL R104, R104, 0.25 ;  /* 0x3e80000068681820 */ /* 0x000fe20000400000 */
[----:B------:R-:W-:Y:S01]  /*9090*/  F2FP.F16.F32.PACK_AB R84, R51, R84 ;  /* 0x000000543354723e */ /* 0x000fe200000000ff */
[----:B------:R-:W-:Y:S01]  /*90a0*/  @P1 FMUL R106, R106, 0.25 ;  /* 0x3e8000006a6a1820 */ /* 0x000fe20000400000 */
[----:B------:R-:W-:Y:S01]  /*90b0*/  F2FP.F16.F32.PACK_AB R85, R53, R88 ;  /* 0x000000583555723e */ /* 0x000fe200000000ff */
[----:B------:R-:W3:Y:S01]  /*90c0*/  LDC R73, c[0x0][0x3e8] ;  /* 0x0000fa00ff497b82 */ /* 0x000ee20000000800 */
[----:B------:R-:W-:Y:S01]  /*90d0*/  F2FP.F16.F32.PACK_AB R61, R58, R89 ;  /* 0x000000593a3d723e */ /* 0x000fe200000000ff */
[----:B------:R-:W-:Y:S01]  /*90e0*/  @!P3 FMUL R104, R104, 16777216 ;  /* 0x4b8000006868b820 */ /* 0x000fe20000400000 */
[----:B------:R-:W-:Y:S01]  /*90f0*/  F2FP.F16.F32.PACK_AB R86, R59, R92 ;  /* 0x0000005c3b56723e */ /* 0x000fe200000000ff */
[----:B------:R-:W-:Y:S01]  /*9100*/  @!P3 FMUL R106, R106, 16777216 ;  /* 0x4b8000006a6ab820 */ /* 0x000fe20000400000 */
[----:B------:R-:W-:Y:S01]  /*9110*/  F2FP.F16.F32.PACK_AB R62, R62, R93 ;  /* 0x0000005d3e3e723e */ /* 0x000fe200000000ff */
[----:B------:R-:W-:Y:S01]  /*9120*/  FMUL R104, R136, R104 ;  /* 0x0000006888687220 */ /* 0x000fe20000400000 */
[----:B------:R-:W-:Y:S01]  /*9130*/  F2FP.F16.F32.PACK_AB R87, R98, R87 ;  /* 0x000000576257723e */ /* 0x000fe200000000ff */
[----:B------:R-:W-:Y:S01]  /*9140*/  FMUL R57, R136, R106 ;  /* 0x0000006a88397220 */ /* 0x000fe20000400000 */
[----:B------:R-:W-:Y:S01]  /*9150*/  F2FP.F16.F32.PACK_AB R63, R68, R97 ;  /* 0x00000061443f723e */ /* 0x000fe200000000ff */
[----:B------:R-:W-:Y:S01]  /*9160*/  @P1 FMUL R100, R100, 0.25 ;  /* 0x3e80000064641820 */ /* 0x000fe20000400000 */
[----:B------:R-:W-:Y:S01]  /*9170*/  @P1 FMUL R101, R101, 0.25 ;  /* 0x3e80000065651820 */ /* 0x000fe20000400000 */
[----:B------:R-:W-:Y:S01]  /*9180*/  @P1 FMUL R102, R102, 0.25 ;  /* 0x3e80000066661820 */ /* 0x000fe20000400000 */
[----:B------:R-:W-:Y:S01]  /*9190*/  F2FP.F16.F32.PACK_AB R89, R57, R104 ;  /* 0x000000683959723e */ /* 0x000fe200000000ff */
[----:B------:R-:W-:Y:S01]  /*91a0*/  @P1 FMUL R103, R103, 0.25 ;  /* 0x3e80000067671820 */ /* 0x000fe20000400000 */
[----:B------:R-:W-:Y:S01]  /*91b0*/  @P1 FMUL R105, R105, 0.25 ;  /* 0x3e80000069691820 */ /* 0x000fe20000400000 */
[----:B------:R-:W4:Y:S01]  /*91c0*/  LDS.128 R36, [R69] ;  /* 0x0000000045247984 */ /* 0x000f220000000c00 */
[----:B------:R-:W-:Y:S01]  /*91d0*/  @P1 FMUL R107, R107, 0.25 ;  /* 0x3e8000006b6b1820 */ /* 0x000fe20000400000 */
[----:B------:R-:W-:Y:S01]  /*91e0*/  @P1 FMUL R108, R108, 0.25 ;  /* 0x3e8000006c6c1820 */ /* 0x000fe20000400000 */
[----:B------:R-:W-:Y:S01]  /*91f0*/  @P1 FMUL R109, R109, 0.25 ;  /* 0x3e8000006d6d1820 */ /* 0x000fe20000400000 */
        /* <DEDUP_REMOVED lines=22> */
[----:B---3--:R-:W-:-:S02]  /*9360*/  IMAD R51, R2, R73, RZ ;  /* 0x0000004902337224 */ /* 0x008fc400078e02ff */
        /* <DEDUP_REMOVED lines=9> */
[----:B------:R3:W-:Y:S01]  /*9400*/  STS.128 [R134+0x800], R60 ;  /* 0x0008003c86007388 */ /* 0x0007e20000000c00 */
[C---:B------:R-:W-:Y:S01]  /*9410*/  FMUL R77, R136.reuse, R110 ;  /* 0x0000006e884d7220 */ /* 0x040fe20000400000 */
[C---:B------:R-:W-:Y:S01]  /*9420*/  FMUL R54, R136.reuse, R111 ;  /* 0x0000006f88367220 */ /* 0x040fe20000400000 */
[C---:B------:R-:W-:Y:S01]  /*9430*/  FMUL R112, R136.reuse, R112 ;  /* 0x0000007088707220 */ /* 0x040fe20000400000 */
[----:B------:R-:W-:Y:S01]  /*9440*/  BAR.SYNC.DEFER_BLOCKING 0x0 ;  /* 0x0000000000007b1d */ /* 0x000fe20000010000 */
[C---:B------:R-:W-:Y:S01]  /*9450*/  FMUL R113, R136.reuse, R113 ;  /* 0x0000007188717220 */ /* 0x040fe20000400000 */
[C---:B------:R-:W-:Y:S01]  /*9460*/  FMUL R91, R136.reuse, R114 ;  /* 0x00000072885b7220 */ /* 0x040fe20000400000 */
[----:B------:R-:W-:Y:S01]  /*9470*/  FMUL R64, R136, R115 ;  /* 0x0000007388407220 */ /* 0x000fe20000400000 */
[----:B------:R-:W-:Y:S01]  /*9480*/  IMAD R67, R73, 0x2, R51 ;  /* 0x0000000249437824 */ /* 0x000fe200078e0233 */
[----:B------:R-:W-:-:S03]  /*9490*/  F2FP.F16.F32.PACK_AB R88, R49, R100 ;  /* 0x000000643158723e */ /* 0x000fc600000000ff */
[----:B------:R-:W5:Y:S01]  /*94a0*/  LDC.64 R92, c[0x0][0x398] ;  /* 0x0000e600ff5c7b82 */ /* 0x000f620000000a00 */
[----:B------:R-:W-:Y:S01]  /*94b0*/  F2FP.F16.F32.PACK_AB R90, R77, R108 ;  /* 0x0000006c4d5a723e */ /* 0x000fe200000000ff */
[----:B------:R-:W-:Y:S01]  /*94c0*/  IMAD R71, R73, 0x2, R67 ;  /* 0x0000000249477824 */ /* 0x000fe200078e0243 */
[----:B------:R-:W-:Y:S01]  /*94d0*/  F2FP.F16.F32.PACK_AB R91, R91, R112 ;  /* 0x000000705b5b723e */ /* 0x000fe200000000ff */
[----:B------:R-:W-:Y:S01]  /*94e0*/  IMAD R2, R3, UR5, RZ ;  /* 0x0000000503027c24 */ /* 0x000fe2000f8e02ff */
        /* <DEDUP_REMOVED lines=8> */
[----:B------:R-:W-:Y:S01]  /*9570*/  LEA R79, R73, R71, 0x1 ;  /* 0x00000047494f7211 */ /* 0x000fe200078e08ff */
[----:B------:R-:W-:Y:S01]  /*9580*/  @P1 FMUL R120, R120, 0.25 ;  /* 0x3e80000078781820 */ /* 0x000fe20000400000 */
[----:B------:R-:W-:Y:S01]  /*9590*/  @P1 FMUL R121, R121, 0.25 ;  /* 0x3e80000079791820 */ /* 0x000fe20000400000 */
[----:B------:R-:W-:Y:S01]  /*95a0*/  @P1 FMUL R122, R122, 0.25 ;  /* 0x3e8000007a7a1820 */ /* 0x000fe20000400000 */
[----:B------:R-:W-:Y:S01]  /*95b0*/  @P1 FMUL R123, R123, 0.25 ;  /* 0x3e8000007b7b1820 */ /* 0x000fe20000400000 */
[----:B------:R-:W0:Y:S01]  /*95c0*/  LDS.128 R56, [R69] ;  /* 0x0000000045387984 */ /* 0x000e220000000c00 */
[----:B------:R-:W-:-:S02]  /*95d0*/  IMAD R81, R73, 0x2, R79 ;  /* 0x0000000249517824 */ /* 0x000fc400078e024f */
        /* <DEDUP_REMOVED lines=10> */
[C---:B------:R-:W-:Y:S01]  /*9680*/  @P2 FFMA.FTZ R135, R156.reuse, R137, +INF ;  /* 0x7f8000009c872423 */ /* 0x040fe20000010089 */
[----:B------:R-:W-:Y:S01]  /*9690*/  IMAD R77, R73, 0x2, R81 ;  /* 0x00000002494d7824 */ /* 0x000fe200078e0251 */
[----:B------:R-:W-:Y:S01]  /*96a0*/  FSETP.NEU.AND P1, PT, R156, RZ, PT ;  /* 0x000000ff9c00720b */ /* 0x000fe20003f2d000 */
[----:B------:R-:W-:Y:S01]  /*96b0*/  UIMAD.WIDE UR4, UR4, 0x2, URZ ;  /* 0x00000002040478a5 */ /* 0x000fe2000f8e02ff */
[C---:B------:R-:W-:Y:S01]  /*96c0*/  SHF.L.U32 R49, R2.reuse, 0x1, RZ ;  /* 0x0000000102317819 */ /* 0x040fe200000006ff */
[----:B---3--:R-:W-:Y:S01]  /*96d0*/  IMAD.HI R60, R2, 0x2, RZ ;  /* 0x00000002023c7827 */ /* 0x008fe200078e02ff */
[----:B------:R-:W-:-:S03]  /*96e0*/  FSEL R135, R135, -INF , P1 ;  /* 0xff80000087877808 */ /* 0x000fc60000800000 */
[----:B------:R-:W-:Y:S01]  /*96f0*/  @!P3 FMUL R116, R116, 16777216 ;  /* 0x4b8000007474b820 */ /* 0x000fe20000400000 */
[----:B------:R-:W-:Y:S01]  /*9700*/  LEA R61, R73, R77, 0x1 ;  /* 0x0000004d493d7211 */ /* 0x000fe200078e08ff */
[----:B------:R-:W-:Y:S01]  /*9710*/  @!P3 FMUL R117, R117, 16777216 ;  /* 0x4b8000007575b820 */ /* 0x000fe20000400000 */
[----:B-----5:R-:W-:Y:S01]  /*9720*/  IADD3 R2, P1, P2, R49, UR8, R92 ;  /* 0x0000000831027c10 */ /* 0x020fe2000fa3e05c */
[----:B------:R-:W-:Y:S01]  /*9730*/  @!P3 FMUL R118, R118, 16777216 ;  /* 0x4b8000007676b820 */ /* 0x000fe20000400000 */
[----:B------:R-:W-:Y:S01]  /*9740*/  @!P3 FMUL R119, R119, 16777216 ;  /* 0x4b8000007777b820 */ /* 0x000fe20000400000 */
[----:B------:R-:W-:Y:S01]  /*9750*/  IMAD R85, R73, 0x2, R61 ;  /* 0x0000000249557824 */ /* 0x000fe200078e023d */
[----:B------:R-:W-:Y:S01]  /*9760*/  IADD3.X R60, PT, PT, R60, UR5, R93, P1, P2 ;  /* 0x000000053c3c7c10 */ /* 0x000fe20008fe445d */
[----:B------:R-:W-:Y:S01]  /*9770*/  @!P3 FMUL R120, R120, 16777216 ;  /* 0x4b8000007878b820 */ /* 0x000fe20000400000 */
[----:B------:R-:W-:Y:S01]  /*9780*/  LEA R62, P1, R51, R2, 0x1 ;  /* 0x00000002333e7211 */ /* 0x000fe200078208ff */
[----:B------:R-:W-:-:S02]  /*9790*/  IMAD R87, R73, 0x2, R85 ;  /* 0x0000000249577824 */ /* 0x000fc400078e0255 */
[----:B------:R-:W-:Y:S01]  /*97a0*/  @!P3 FMUL R121, R121, 16777216 ;  /* 0x4b8000007979b820 */ /* 0x000fe20000400000 */
[----:B------:R-:W-:Y:S01]  /*97b0*/  @!P3 FMUL R122, R122, 16777216 ;  /* 0x4b8000007a7ab820 */ /* 0x000fe20000400000 */
[----:B------:R3:W-:Y:S01]  /*97c0*/  STS.128 [R134], R88 ;  /* 0x0000005886007388 */ /* 0x0007e20000000c00 */
[----:B------:R-:W-:Y:S01]  /*97d0*/  LEA.HI.X.SX32 R63, R51, R60, 0x1, P1 ;  /* 0x0000003c333f7211 */ /* 0x000fe200008f0eff */
[----:B------:R-:W-:Y:S01]  /*97e0*/  @!P3 FMUL R123, R123, 16777216 ;  /* 0x4b8000007b7bb820 */ /* 0x000fe20000400000 */
[----:B------:R-:W-:Y:S01]  /*97f0*/  @!P3 FMUL R124, R124, 16777216 ;  /* 0x4b8000007c7cb820 */ /* 0x000fe20000400000 */
[----:B------:R-:W-:Y:S01]  /*9800*/  STS.128 [R134+0x800], R52 ;  /* 0x0008003486007388 */ /* 0x000fe20000000c00 */
[----:B------:R-:W-:Y:S01]  /*9810*/  @!P3 FMUL R125, R125, 16777216 ;  /* 0x4b8000007d7db820 */ /* 0x000fe20000400000 */
[----:B------:R-:W-:Y:S01]  /*9820*/  @!P3 FMUL R126, R126, 16777216 ;  /* 0x4b8000007e7eb820 */ /* 0x000fe20000400000 */
[----:B------:R-:W-:Y:S01]  /*9830*/  @!P3 FMUL R127, R127, 16777216 ;  /* 0x4b8000007f7fb820 */ /* 0x000fe20000400000 */
[----:B------:R-:W-:Y:S01]  /*9840*/  BAR.SYNC.DEFER_BLOCKING 0x0 ;  /* 0x0000000000007b1d */ /* 0x000fe20000010000 */
[----:B------:R-:W-:Y:S01]  /*9850*/  @!P3 FMUL R128, R128, 16777216 ;  /* 0x4b8000008080b820 */ /* 0x000fe20000400000 */
[----:B------:R-:W-:Y:S01]  /*9860*/  @!P3 FMUL R129, R129, 16777216 ;  /* 0x4b8000008181b820 */ /* 0x000fe20000400000 */
[----:B------:R-:W-:Y:S01]  /*9870*/  @!P3 FMUL R130, R130, 16777216 ;  /* 0x4b8000008282b820 */ /* 0x000fe20000400000 */
[----:B------:R-:W-:Y:S01]  /*9880*/  @!P3 FMUL R131, R131, 16777216 ;  /* 0x4b8000008383b820 */ /* 0x000fe20000400000 */
[C---:B------:R-:W-:Y:S01]  /*9890*/  FMUL R116, R136.reuse, R116 ;  /* 0x0000007488747220 */ /* 0x040fe20000400000 */
[C---:B------:R-:W-:Y:S01]  /*98a0*/  FMUL R117, R136.reuse, R117 ;  /* 0x0000007588757220 */ /* 0x040fe20000400000 */
[----:B------:R-:W-:Y:S01]  /*98b0*/  FMUL R65, R136, R118 ;  /* 0x0000007688417220 */ /* 0x000fe20000400000 */
[----:B---3--:R-:W-:-:S02]  /*98c0*/  IMAD R89, R73, 0x2, R87 ;  /* 0x0000000249597824 */ /* 0x008fc400078e0257 */
[C---:B------:R-:W-:Y:S01]  /*98d0*/  FMUL R74, R136.reuse, R119 ;  /* 0x00000077884a7220 */ /* 0x040fe20000400000 */
[C---:B------:R-:W-:Y:S01]  /*98e0*/  FMUL R120, R136.reuse, R120 ;  /* 0x0000007888787220 */ /* 0x040fe20000400000 */
[C---:B------:R-:W-:Y:S01]  /*98f0*/  FMUL R121, R136.reuse, R121 ;  /* 0x0000007988797220 */ /* 0x040fe20000400000 */
[C---:B------:R-:W-:Y:S02]  /*9900*/  IMAD R91, R73.reuse, 0x2, R89 ;  /* 0x00000002495b7824 */ /* 0x040fe400078e0259 */
[C---:B------:R-:W-:Y:S01]  /*9910*/  FMUL R75, R136.reuse, R122 ;  /* 0x0000007a884b7220 */ /* 0x040fe20000400000 */
[C---:B------:R-:W-:Y:S01]  /*9920*/  FMUL R78, R136.reuse, R123 ;  /* 0x0000007b884e7220 */ /* 0x040fe20000400000 */
[C---:B------:R-:W-:Y:S01]  /*9930*/  FMUL R124, R136.reuse, R124 ;  /* 0x0000007c887c7220 */ /* 0x040fe20000400000 */
[C---:B------:R-:W-:Y:S01]  /*9940*/  FMUL R125, R136.reuse, R125 ;  /* 0x0000007d887d7220 */ /* 0x040fe20000400000 */
[C---:B------:R-:W-:Y:S01]  /*9950*/  LEA R93, R73.reuse, R91, 0x1 ;  /* 0x0000005b495d7211 */ /* 0x040fe200078e08ff */
[C---:B------:R-:W-:Y:S01]  /*9960*/  FMUL R83, R136.reuse, R126 ;  /* 0x0000007e88537220 */ /* 0x040fe20000400000 */
[C---:B------:R-:W-:Y:S01]  /*9970*/  FMUL R82, R136.reuse, R127 ;  /* 0x0000007f88527220 */ /* 0x040fe20000400000 */
[C---:B------:R-:W-:Y:S01]  /*9980*/  FMUL R128, R136.reuse, R128 ;  /* 0x0000008088807220 */ /* 0x040fe20000400000 */
[C---:B------:R-:W-:Y:S01]  /*9990*/  FMUL R129, R136.reuse, R129 ;  /* 0x0000008188817220 */ /* 0x040fe20000400000 */
[C---:B------:R-:W-:Y:S01]  /*99a0*/  FMUL R95, R136.reuse, R130 ;  /* 0x00000082885f7220 */ /* 0x040fe20000400000 */
[----:B------:R-:W-:Y:S01]  /*99b0*/  FMUL R136, R136, R131 ;  /* 0x0000008388887220 */ /* 0x000fe20000400000 */
[----:B------:R-:W3:Y:S01]  /*99c0*/  LDS.128 R52, [R69] ;  /* 0x0000000045347984 */ /* 0x000ee20000000c00 */
[----:B------:R-:W-:Y:S01]  /*99d0*/  IMAD R97, R73, 0x2, R93 ;  /* 0x0000000249617824 */ /* 0x000fe200078e025d */
[----:B------:R-:W-:Y:S01]  /*99e0*/  F2FP.F16.F32.PACK_AB R108, R74, R117 ;  /* 0x000000754a6c723e */ /* 0x000fe200000000ff */
[----:B------:R-:W-:Y:S01]  /*99f0*/  FFMA R146, R135, 0.69314718246459960938, R146 ;  /* 0x3f31721887927823 */ /* 0x000fe20000000092 */
[----:B------:R-:W-:Y:S01]  /*9a00*/  LDS.128 R48, [R69+0x1000] ;  /* 0x0010000045307984 */ /* 0x000fe20000000c00 */
[----:B------:R-:W-:Y:S01]  /*9a10*/  F2FP.F16.F32.PACK_AB R118, R83, R124 ;  /* 0x0000007c5376723e */ /* 0x000fe200000000ff */
[----:B------:R-:W-:Y:S01]  /*9a20*/  IMAD R83, R73, 0x2, R97 ;  /* 0x0000000249537824 */ /* 0x000fe200078e0261 */
[----:B------:R-:W-:Y:S01]  /*9a30*/  F2FP.F16.F32.PACK_AB R116, R65, R116 ;  /* 0x000000744174723e */ /* 0x000fe200000000ff */
[----:B------:R-:W5:Y:S01]  /*9a40*/  LDCU UR4, c[0x0][0x3ec] ;  /* 0x00007d80ff0477ac */ /* 0x000f620008000800 */
[----:B------:R-:W-:-:S02]  /*9a50*/  F2FP.F16.F32.PACK_AB R117, R75, R120 ;  /* 0x000000784b75723e */ /* 0x000fc400000000ff */
[----:B------:R-:W-:Y:S02]  /*9a60*/  F2FP.F16.F32.PACK_AB R109, R78, R121 ;  /* 0x000000794e6d723e */ /* 0x000fe400000000ff */
[----:B------:R-:W-:Y:S02]  /*9a70*/  F2FP.F16.F32.PACK_AB R110, R82, R125 ;  /* 0x0000007d526e723e */ /* 0x000fe400000000ff */
[----:B------:R-:W-:Y:S01]  /*9a80*/  F2FP.F16.F32.PACK_AB R119, R95, R128 ;  /* 0x000000805f77723e */ /* 0x000fe200000000ff */
[----:B------:R-:W-:Y:S01]  /*9a90*/  BAR.SYNC.DEFER_BLOCKING 0x0 ;  /* 0x0000000000007b1d */ /* 0x000fe20000010000 */
[----:B------:R-:W-:Y:S02]  /*9aa0*/  F2FP.F16.F32.PACK_AB R111, R136, R129 ;  /* 0x00000081886f723e */ /* 0x000fe400000000ff */
[----:B------:R-:W-:Y:S02]  /*9ab0*/  LEA R95, R73, R83, 0x1 ;  /* 0x00000053495f7211 */ /* 0x000fe400078e08ff */
[----:B------:R-:W-:-:S02]  /*9ac0*/  LEA R64, P1, R67, R2, 0x1 ;  /* 0x0000000243407211 */ /* 0x000fc400078208ff */
[----:B------:R-:W-:Y:S01]  /*9ad0*/  LEA R66, P2, R71, R2, 0x1 ;  /* 0x0000000247427211 */ /* 0x000fe200078408ff */
[----:B------:R-:W-:Y:S01]  /*9ae0*/  IMAD R99, R73, 0x2, R95 ;  /* 0x0000000249637824 */ /* 0x000fe200078e025f */
[----:B------:R-:W-:Y:S01]  /*9af0*/  LEA.HI.X.SX32 R65, R67, R60, 0x1, P1 ;  /* 0x0000003c43417211 */ /* 0x000fe200008f0eff */
[----:B-----5:R-:W-:Y:S01]  /*9b00*/  UIMAD UR4, UR9, UR4, URZ ;  /* 0x00000004090472a4 */ /* 0x020fe2000f8e02ff */
[----:B------:R-:W-:Y:S01]  /*9b10*/  LEA R70, P1, R79, R2, 0x1 ;  /* 0x000000024f467211 */ /* 0x000fe200078208ff */
[----:B------:R-:W-:Y:S01]  /*9b20*/  IMAD R101, R73, 0x2, R99 ;  /* 0x0000000249657824 */ /* 0x000fe200078e0263 */
[-C--:B------:R-:W-:Y:S02]  /*9b30*/  LEA.HI.X.SX32 R67, R71, R60.reuse, 0x1, P2 ;  /* 0x0000003c47437211 */ /* 0x080fe400010f0eff */
[----:B------:R-:W-:Y:S02]  /*9b40*/  LEA.HI.X.SX32 R71, R79, R60, 0x1, P1 ;  /* 0x0000003c4f477211 */ /* 0x000fe400008f0eff */
[----:B------:R-:W-:-:S02]  /*9b50*/  LEA R103, R73, R101, 0x1 ;  /* 0x0000006549677211 */ /* 0x000fc400078e08ff */
[----:B------:R-:W-:Y:S02]  /*9b60*/  IADD3 R133, PT, PT, R133, UR6, RZ ;  /* 0x0000000685857c10 */ /* 0x000fe4000fffe0ff */
[----:B------:R-:W-:Y:S01]  /*9b70*/  LOP3.LUT R0, R0, 0xff, RZ, 0xc0, !PT ;  /* 0x000000ff00007812 */ /* 0x000fe200078ec0ff */
[C---:B------:R-:W-:Y:S01]  /*9b80*/  IMAD R105, R73.reuse, 0x2, R103 ;  /* 0x0000000249697824 */ /* 0x040fe200078e0267 */
[----:B------:R-:W-:Y:S03]  /*9b90*/  STS.128 [R134], R116 ;  /* 0x0000007486007388 */ /* 0x000fe60000000c00 */
[C---:B------:R-:W-:Y:S01]  /*9ba0*/  IMAD R107, R73.reuse, 0x2, R105 ;  /* 0x00000002496b7824 */ /* 0x040fe200078e0269 */
[----:B------:R-:W-:Y:S04]  /*9bb0*/  STS.128 [R134+0x800], R108 ;  /* 0x0008006c86007388 */ /* 0x000fe80000000c00 */
[----:B------:R-:W-:Y:S01]  /*9bc0*/  LEA R79, R73, R107, 0x1 ;  /* 0x0000006b494f7211 */ /* 0x000fe200078e08ff */
[----:B------:R-:W-:Y:S06]  /*9bd0*/  BAR.SYNC.DEFER_BLOCKING 0x0 ;  /* 0x0000000000007b1d */ /* 0x000fec0000010000 */
[----:B0-----:R0:W-:Y:S02]  /*9be0*/  STG.E.U16 desc[UR10][R62.64], R4 ;  /* 0x000000043e007986 */ /* 0x0011e4000c10150a */
[----:B0-----:R-:W-:-:S02]  /*9bf0*/  PRMT R63, R4, 0x7632, R63 ;  /* 0x00007632043f7816 */ /* 0x001fc4000000003f */
[----:B------:R-:W-:-:S03]  /*9c00*/  LEA R62, P1, R81, R2, 0x1 ;  /* 0x00000002513e7211 */ /* 0x000fc600078208ff */
[----:B------:R0:W-:Y:S04]  /*9c10*/  STG.E.U16 desc[UR10][R64.64], R63 ;  /* 0x0000003f40007986 */ /* 0x0001e8000c10150a */
[----:B------:R5:W-:Y:S01]  /*9c20*/  STG.E.U16 desc[UR10][R66.64], R5 ;  /* 0x0000000542007986 */ /* 0x000be2000c10150a */
[----:B0-----:R-:W-:Y:S01]  /*9c30*/  LEA.HI.X.SX32 R63, R81, R60, 0x1, P1 ;  /* 0x0000003c513f7211 */ /* 0x001fe200008f0eff */
[----:B------:R-:W-:Y:S01]  /*9c40*/  IMAD R81, R73, 0x2, R79 ;  /* 0x0000000249517824 */ /* 0x000fe200078e024f */
[----:B------:R-:W-:Y:S02]  /*9c50*/  LEA R74, P1, R77, R2, 0x1 ;  /* 0x000000024d4a7211 */ /* 0x000fe400078208ff */
[----:B------:R-:W-:Y:S01]  /*9c60*/  PRMT R65, R5, 0x7632, R65 ;  /* 0x0000763205417816 */ /* 0x000fe20000000041 */
[----:B------:R-:W-:Y:S01]  /*9c70*/  IMAD R109, R73, 0x2, R81 ;  /* 0x00000002496d7824 */ /* 0x000fe200078e0251 */
[----:B------:R-:W-:-:S02]  /*9c80*/  LEA.HI.X.SX32 R75, R77, R60, 0x1, P1 ;  /* 0x0000003c4d4b7211 */ /* 0x000fc400008f0eff */
[----:B------:R-:W-:Y:S01]  /*9c90*/  LEA R64, P1, R61, R2, 0x1 ;  /* 0x000000023d407211 */ /* 0x000fe200078208ff */
[----:B------:R0:W-:Y:S01]  /*9ca0*/  STG.E.U16 desc[UR10][R70.64], R65 ;  /* 0x0000004146007986 */ /* 0x0001e2000c10150a */
[----:B------:R-:W-:Y:S02]  /*9cb0*/  LEA R77, R73, R109, 0x1 ;  /* 0x0000006d494d7211 */ /* 0x000fe400078e08ff */
[----:B-----5:R-:W-:Y:S01]  /*9cc0*/  PRMT R5, R6, 0x7632, R5 ;  /* 0x0000763206057816 */ /* 0x020fe20000000005 */
[----:B------:R5:W-:Y:S04]  /*9cd0*/  STG.E.U16 desc[UR10][R62.64], R6 ;  /* 0x000000063e007986 */ /* 0x000be8000c10150a */
[----:B------:R1:W-:Y:S01]  /*9ce0*/  STG.E.U16 desc[UR10][R74.64], R5 ;  /* 0x000000054a007986 */ /* 0x0003e2000c10150a */
[----:B0-----:R-:W-:Y:S01]  /*9cf0*/  LEA.HI.X.SX32 R65, R61, R60, 0x1, P1 ;  /* 0x0000003c3d417211 */ /* 0x001fe200008f0eff */
[----:B------:R-:W-:Y:S01]  /*9d00*/  IMAD R61, R73, 0x2, R77 ;  /* 0x00000002493d7824 */ /* 0x000fe200078e024d */
[----:B------:R-:W-:-:S02]  /*9d10*/  LEA R4, P1, R85, R2, 0x1 ;  /* 0x0000000255047211 */ /* 0x000fc400078208ff */
[----:B-----5:R-:W-:Y:S01]  /*9d20*/  PRMT R63, R7, 0x7632, R63 ;  /* 0x00007632073f7816 */ /* 0x020fe2000000003f */
[----:B------:R-:W-:Y:S01]  /*9d30*/  IMAD R111, R73, 0x2, R61 ;  /* 0x00000002496f7824 */ /* 0x000fe200078e023d */
[----:B------:R-:W-:Y:S01]  /*9d40*/  STG.E.U16 desc[UR10][R64.64], R7 ;  /* 0x0000000740007986 */ /* 0x000fe2000c10150a */
[----:B-1----:R-:W-:Y:S02]  /*9d50*/  LEA.HI.X.SX32 R5, R85, R60, 0x1, P1 ;  /* 0x0000003c55057211 */ /* 0x002fe400008f0eff */
[----:B------:R-:W-:Y:S02]  /*9d60*/  LEA R66, P1, R87, R2, 0x1 ;  /* 0x0000000257427211 */ /* 0x000fe400078208ff */
[----:B------:R-:W-:Y:S01]  /*9d70*/  LEA R85, R73, R111, 0x1 ;  /* 0x0000006f49557211 */ /* 0x000fe200078e08ff */
[----:B------:R0:W-:Y:S01]  /*9d80*/  STG.E.U16 desc[UR10][R4.64], R63 ;  /* 0x0000003f04007986 */ /* 0x0001e2000c10150a */
[----:B------:R-:W-:Y:S02]  /*9d90*/  LEA.HI.X.SX32 R67, R87, R60, 0x1, P1 ;  /* 0x0000003c57437211 */ /* 0x000fe400008f0eff */
[----:B------:R-:W-:Y:S01]  /*9da0*/  LEA R62, P1, R89, R2, 0x1 ;  /* 0x00000002593e7211 */ /* 0x000fe200078208ff */
[----:B------:R-:W-:-:S02]  /*9db0*/  IMAD R87, R73, 0x2, R85 ;  /* 0x0000000249577824 */ /* 0x000fc400078e0255 */
[----:B------:R1:W-:Y:S02]  /*9dc0*/  STG.E.U16 desc[UR10][R66.64], R12 ;  /* 0x0000000c42007986 */ /* 0x0003e4000c10150a */
[----:B------:R-:W-:Y:S01]  /*9dd0*/  IMAD R75, R73, 0x2, R87 ;  /* 0x00000002494b7824 */ /* 0x000fe200078e0257 */
[----:B0-----:R-:W-:Y:S02]  /*9de0*/  LEA.HI.X.SX32 R63, R89, R60, 0x1, P1 ;  /* 0x0000003c593f7211 */ /* 0x001fe400008f0eff */
[----:B------:R-:W-:Y:S02]  /*9df0*/  LEA R70, P1, R91, R2, 0x1 ;  /* 0x000000025b467211 */ /* 0x000fe400078208ff */
[----:B------:R-:W-:Y:S02]  /*9e00*/  LEA R89, R73, R75, 0x1 ;  /* 0x0000004b49597211 */ /* 0x000fe400078e08ff */
[----:B------:R-:W-:Y:S02]  /*9e10*/  LEA.HI.X.SX32 R71, R91, R60, 0x1, P1 ;  /* 0x0000003c5b477211 */ /* 0x000fe400008f0eff */
[----:B------:R-:W-:Y:S01]  /*9e20*/  LEA R6, P1, R93, R2, 0x1 ;  /* 0x000000025d067211 */ /* 0x000fe200078208ff */
[----:B------:R-:W-:Y:S01]  /*9e30*/  IMAD R91, R73, 0x2, R89 ;  /* 0x00000002495b7824 */ /* 0x000fe200078e0259 */
[----:B------:R-:W-:-:S02]  /*9e40*/  PRMT R5, R12, 0x7632, R5 ;  /* 0x000076320c057816 */ /* 0x000fc40000000005 */
[----:B------:R-:W-:Y:S01]  /*9e50*/  LEA.HI.X.SX32 R7, R93, R60, 0x1, P1 ;  /* 0x0000003c5d077211 */ /* 0x000fe200008f0eff */
[----:B------:R-:W-:Y:S01]  /*9e60*/  IMAD R113, R73, 0x2, R91 ;  /* 0x0000000249717824 */ /* 0x000fe200078e025b */
[----:B------:R-:W-:Y:S01]  /*9e70*/  LEA R4, P1, R97, R2, 0x1 ;  /* 0x0000000261047211 */ /* 0x000fe200078208ff */
[----:B------:R0:W-:Y:S03]  /*9e80*/  STG.E.U16 desc[UR10][R62.64], R5 ;  /* 0x000000053e007986 */ /* 0x0001e6000c10150a */
[C---:B------:R-:W-:Y:S01]  /*9e90*/  LEA R93, R73.reuse, R113, 0x1 ;  /* 0x00000071495d7211 */ /* 0x040fe200078e08ff */
[----:B------:R5:W-:Y:S04]  /*9ea0*/  STG.E.U16 desc[UR10][R70.64], R13 ;  /* 0x0000000d46007986 */ /* 0x000be8000c10150a */
[----:B-1----:R-:W-:Y:S01]  /*9eb0*/  IMAD R67, R73, 0x2, R93 ;  /* 0x0000000249437824 */ /* 0x002fe200078e025d */
[----:B0-----:R-:W-:-:S03]  /*9ec0*/  LEA.HI.X.SX32 R5, R97, R60, 0x1, P1 ;  /* 0x0000003c61057211 */ /* 0x001fc600008f0eff */
[----:B------:R-:W-:Y:S01]  /*9ed0*/  IMAD R97, R73, 0x2, R67 ;  /* 0x0000000249617824 */ /* 0x000fe200078e0243 */
[----:B------:R-:W-:Y:S02]  /*9ee0*/  LEA R64, P1, R83, R2, 0x1 ;  /* 0x0000000253407211 */ /* 0x000fe400078208ff */
[----:B------:R-:W-:Y:S02]  /*9ef0*/  PRMT R63, R13, 0x7632, R63 ;  /* 0x000076320d3f7816 */ /* 0x000fe4000000003f */
[----:B------:R-:W-:Y:S02]  /*9f00*/  LEA.HI.X.SX32 R65, R83, R60, 0x1, P1 ;  /* 0x0000003c53417211 */ /* 0x000fe400008f0eff */
[----:B------:R-:W-:Y:S01]  /*9f10*/  LEA R83, R73, R97, 0x1 ;  /* 0x0000006149537211 */ /* 0x000fe200078e08ff */
[----:B------:R0:W-:Y:S01]  /*9f20*/  STG.E.U16 desc[UR10][R6.64], R63 ;  /* 0x0000003f06007986 */ /* 0x0001e2000c10150a */
[----:B------:R-:W-:-:S03]  /*9f30*/  LEA R62, P1, R95, R2, 0x1 ;  /* 0x000000025f3e7211 */ /* 0x000fc600078208ff */
[----:B-----5:R-:W-:Y:S01]  /*9f40*/  IMAD R71, R73, 0x2, R83 ;  /* 0x0000000249477824 */ /* 0x020fe200078e0253 */
[----:B------:R1:W-:Y:S01]  /*9f50*/  STG.E.U16 desc[UR10][R4.64], R14 ;  /* 0x0000000e04007986 */ /* 0x0003e2000c10150a */
[----:B0-----:R-:W-:Y:S02]  /*9f60*/  LEA.HI.X.SX32 R63, R95, R60, 0x1, P1 ;  /* 0x0000003c5f3f7211 */ /* 0x001fe400008f0eff */
[----:B------:R-:W-:Y:S01]  /*9f70*/  IMAD R95, R73, 0x2, R71 ;  /* 0x00000002495f7824 */ /* 0x000fe200078e0247 */
[C---:B------:R-:W-:Y:S02]  /*9f80*/  LEA R12, P1, R99.reuse, R2, 0x1 ;  /* 0x00000002630c7211 */ /* 0x040fe400078208ff */
[----:B-1----:R-:W-:Y:S02]  /*9f90*/  PRMT R5, R14, 0x7632, R5 ;  /* 0x000076320e057816 */ /* 0x002fe40000000005 */
[----:B------:R-:W-:Y:S02]  /*9fa0*/  LEA.HI.X.SX32 R13, R99, R60, 0x1, P1 ;  /* 0x0000003c630d7211 */ /* 0x000fe400008f0eff */
[----:B------:R-:W-:Y:S01]  /*9fb0*/  LEA R6, P1, R101, R2, 0x1 ;  /* 0x0000000265067211 */ /* 0x000fe200078208ff */
[----:B------:R0:W-:Y:S01]  /*9fc0*/  STG.E.U16 desc[UR10][R64.64], R5 ;  /* 0x0000000540007986 */ /* 0x0001e2000c10150a */
[----:B------:R-:W-:-:S02]  /*9fd0*/  LEA R99, R73, R95, 0x1 ;  /* 0x0000005f49637211 */ /* 0x000fc400078e08ff */
[----:B------:R-:W-:Y:S01]  /*9fe0*/  LEA.HI.X.SX32 R7, R101, R60, 0x1, P1 ;  /* 0x0000003c65077211 */ /* 0x000fe200008f0eff */
[----:B------:R-:W-:Y:S01]  /*9ff0*/  STG.E.U16 desc[UR10][R62.64], R15 ;  /* 0x0000000f3e007986 */ /* 0x000fe2000c10150a */
[----:B------:R-:W-:Y:S01]  /*a000*/  LEA R4, P1, R103, R2, 0x1 ;  /* 0x0000000267047211 */ /* 0x000fe200078208ff */
[----:B------:R-:W-:-:S04]  /*a010*/  IMAD R101, R73, 0x2, R99 ;  /* 0x0000000249657824 */ /* 0x000fc800078e0263 */
[----:B------:R-:W-:Y:S01]  /*a020*/  IMAD R115, R73, 0x2, R101 ;  /* 0x0000000249737824 */ /* 0x000fe200078e0265 */
[----:B0-----:R-:W-:Y:S02]  /*a030*/  PRMT R65, R15, 0x7632, R65 ;  /* 0x000076320f417816 */ /* 0x001fe40000000041 */
[----:B------:R-:W-:Y:S02]  /*a040*/  LEA.HI.X.SX32 R5, R103, R60, 0x1, P1 ;  /* 0x0000003c67057211 */ /* 0x000fe400008f0eff */
[----:B------:R-:W-:Y:S01]  /*a050*/  LEA R64, P1, R105, R2, 0x1 ;  /* 0x0000000269407211 */ /* 0x000fe200078208ff */
[----:B------:R0:W-:Y:S01]  /*a060*/  STG.E.U16 desc[UR10][R12.64], R65 ;  /* 0x000000410c007986 */ /* 0x0001e2000c10150a */
[----:B------:R-:W-:-:S03]  /*a070*/  LEA R103, R73, R115, 0x1 ;  /* 0x0000007349677211 */ /* 0x000fc600078e08ff */
[----:B--2---:R1:W-:Y:S01]  /*a080*/  STG.E.U16 desc[UR10][R6.64], R20 ;  /* 0x0000001406007986 */ /* 0x0043e2000c10150a */
[----:B0-----:R-:W-:Y:S01]  /*a090*/  LEA.HI.X.SX32 R65, R105, R60, 0x1, P1 ;  /* 0x0000003c69417211 */ /* 0x001fe200008f0eff */
[----:B------:R-:W-:Y:S01]  /*a0a0*/  IMAD R105, R73, 0x2, R103 ;  /* 0x0000000249697824 */ /* 0x000fe200078e0267 */
[----:B------:R-:W-:Y:S02]  /*a0b0*/  LEA R14, P1, R107, R2, 0x1 ;  /* 0x000000026b0e7211 */ /* 0x000fe400078208ff */
[----:B-1----:R-:W-:Y:S01]  /*a0c0*/  PRMT R7, R20, 0x7632, R7 ;  /* 0x0000763214077816 */ /* 0x002fe20000000007 */
[----:B------:R-:W-:Y:S01]  /*a0d0*/  IMAD R117, R73, 0x2, R105 ;  /* 0x0000000249757824 */ /* 0x000fe200078e0269 */
        /* <DEDUP_REMOVED lines=14> */
[----:B------:R1:W-:Y:S01]  /*a1c0*/  STG.E.U16 desc[UR10][R12.64], R22 ;  /* 0x000000160c007986 */ /* 0x0003e2000c10150a */
        /* <DEDUP_REMOVED lines=10> */
[----:B------:R1:W-:Y:S01]  /*a270*/  STG.E.U16 desc[UR10][R4.64], R23 ;  /* 0x0000001704007986 */ /* 0x0003e2000c10150a */
[----:B------:R-:W-:Y:S01]  /*a280*/  LEA R12, P1, R111, R2, 0x1 ;  /* 0x000000026f0c7211 */ /* 0x000fe200078208ff */
[----:B------:R-:W-:Y:S01]  /*a290*/  IMAD R125, R73, 0x2, R123 ;  /* 0x00000002497d7824 */ /* 0x000fe200078e027b */
[----:B----4-:R-:W-:-:S03]  /*a2a0*/  PRMT R61, R37, 0x7632, R61 ;  /* 0x00007632253d7816 */ /* 0x010fc6000000003d */
[----:B------:R-:W-:Y:S01]  /*a2b0*/  IMAD R127, R73, 0x2, R125 ;  /* 0x00000002497f7824 */ /* 0x000fe200078e027d */
[----:B0-----:R-:W-:Y:S02]  /*a2c0*/  LEA.HI.X.SX32 R13, R111, R60, 0x1, P1 ;  /* 0x0000003c6f0d7211 */ /* 0x001fe400008f0eff */
[----:B------:R-:W-:Y:S02]  /*a2d0*/  PRMT R7, R23, 0x7632, R7 ;  /* 0x0000763217077816 */ /* 0x000fe40000000007 */
[----:B------:R-:W-:Y:S02]  /*a2e0*/  LEA R111, R73, R127, 0x1 ;  /* 0x0000007f496f7211 */ /* 0x000fe400078e08ff */
[----:B------:R-:W-:Y:S01]  /*a2f0*/  LEA R6, P1, R85, R2, 0x1 ;  /* 0x0000000255067211 */ /* 0x000fe200078208ff */
[----:B------:R0:W-:Y:S01]  /*a300*/  STG.E.U16 desc[UR10][R20.64], R7 ;  /* 0x0000000714007986 */ /* 0x0001e2000c10150a */
[----:B-1----:R-:W-:Y:S01]  /*a310*/  PRMT R5, R44, 0x7632, R5 ;  /* 0x000076322c057816 */ /* 0x002fe20000000005 */
[----:B------:R-:W-:-:S02]  /*a320*/  IMAD R129, R73, 0x2, R111 ;  /* 0x0000000249817824 */ /* 0x000fc400078e026f */
[----:B------:R-:W-:Y:S02]  /*a330*/  STG.E.U16 desc[UR10][R14.64], R44 ;  /* 0x0000002c0e007986 */ /* 0x000fe4000c10150a */
[C---:B------:R-:W-:Y:S02]  /*a340*/  IMAD R131, R73.reuse, 0x2, R129 ;  /* 0x0000000249837824 */ /* 0x040fe400078e0281 */
[----:B------:R1:W-:Y:S03]  /*a350*/  STG.E.U16 desc[UR10][R12.64], R5 ;  /* 0x000000050c007986 */ /* 0x0003e6000c10150a */
[----:B------:R-:W-:Y:S02]  /*a360*/  LEA R135, R73, R131, 0x1 ;  /* 0x0000008349877211 */ /* 0x000fe400078e08ff */
[----:B0-----:R-:W-:Y:S02]  /*a370*/  LEA.HI.X.SX32 R7, R85, R60, 0x1, P1 ;  /* 0x0000003c55077211 */ /* 0x001fe400008f0eff */
[----:B------:R-:W-:Y:S01]  /*a380*/  LEA R4, P1, R87, R2, 0x1 ;  /* 0x0000000257047211 */ /* 0x000fe200078208ff */
[----:B------:R-:W-:-:S02]  /*a390*/  IMAD R137, R73, 0x2, R135 ;  /* 0x0000000249897824 */ /* 0x000fc400078e0287 */
[----:B------:R0:W-:Y:S02]  /*a3a0*/  STG.E.U16 desc[UR10][R6.64], R45 ;  /* 0x0000002d06007986 */ /* 0x0001e4000c10150a */
[----:B------:R-:W-:Y:S01]  /*a3b0*/  IMAD R139, R73, 0x2, R137 ;  /* 0x00000002498b7824 */ /* 0x000fe200078e0289 */
[----:B-1----:R-:W-:Y:S02]  /*a3c0*/  LEA R12, P2, R113, R2, 0x1 ;  /* 0x00000002710c7211 */ /* 0x002fe400078408ff */
[----:B------:R-:W-:Y:S02]  /*a3d0*/  LEA.HI.X.SX32 R5, R87, R60, 0x1, P1 ;  /* 0x0000003c57057211 */ /* 0x000fe400008f0eff */
[----:B------:R-:W-:Y:S02]  /*a3e0*/  LEA R141, R73, R139, 0x1 ;  /* 0x0000008b498d7211 */ /* 0x000fe400078e08ff */
[----:B------:R-:W-:Y:S02]  /*a3f0*/  LEA R20, P1, R75, R2, 0x1 ;  /* 0x000000024b147211 */ /* 0x000fe400078208ff */
[-C--:B------:R-:W-:Y:S01]  /*a400*/  LEA.HI.X.SX32 R13, R113, R60.reuse, 0x1, P2 ;  /* 0x0000003c710d7211 */ /* 0x080fe200010f0eff */
[----:B------:R-:W-:Y:S01]  /*a410*/  IMAD R143, R73, 0x2, R141 ;  /* 0x00000002498f7824 */ /* 0x000fe200078e028d */
[----:B------:R-:W-:-:S02]  /*a420*/  LEA.HI.X.SX32 R21, R75, R60, 0x1, P1 ;  /* 0x0000003c4b157211 */ /* 0x000fc400008f0eff */
[----:B------:R-:W-:Y:S01]  /*a430*/  LEA R14, P1, R89, R2, 0x1 ;  /* 0x00000002590e7211 */ /* 0x000fe200078208ff */
[----:B------:R-:W-:Y:S01]  /*a440*/  IMAD R145, R73, 0x2, R143 ;  /* 0x0000000249917824 */ /* 0x000fe200078e028f */
[----:B0-----:R-:W-:Y:S02]  /*a450*/  PRMT R7, R45, 0x7632, R7 ;  /* 0x000076322d077816 */ /* 0x001fe40000000007 */
[----:B------:R-:W-:Y:S02]  /*a460*/  LEA.HI.X.SX32 R15, R89, R60, 0x1, P1 ;  /* 0x0000003c590f7211 */ /* 0x000fe400008f0eff */
[----:B------:R-:W-:Y:S01]  /*a470*/  LEA R113, R73, R145, 0x1 ;  /* 0x0000009149717211 */ /* 0x000fe200078e08ff */
[----:B------:R0:W-:Y:S01]  /*a480*/  STG.E.U16 desc[UR10][R4.64], R7 ;  /* 0x0000000704007986 */ /* 0x0001e2000c10150a */
[-C--:B------:R-:W-:Y:S02]  /*a490*/  LEA R6, P1, R91, R2.reuse, 0x1 ;  /* 0x000000025b067211 */ /* 0x080fe400078208ff */
[----:B------:R-:W-:Y:S01]  /*a4a0*/  LEA R62, P2, R97, R2, 0x1 ;  /* 0x00000002613e7211 */ /* 0x000fe200078408ff */
[----:B------:R-:W-:Y:S01]  /*a4b0*/  IMAD R147, R73, 0x2, R113 ;  /* 0x0000000249937824 */ /* 0x000fe200078e0271 */
[----:B------:R-:W-:Y:S02]  /*a4c0*/  STG.E.U16 desc[UR10][R20.64], R46 ;  /* 0x0000002e14007986 */ /* 0x000fe4000c10150a */
[----:B------:R-:W-:Y:S01]  /*a4d0*/  LEA.HI.X.SX32 R63, R97, R60, 0x1, P2 ;  /* 0x0000003c613f7211 */ /* 0x000fe200010f0eff */
[----:B------:R-:W-:Y:S01]  /*a4e0*/  IMAD R149, R73, 0x2, R147 ;  /* 0x0000000249957824 */ /* 0x000fe200078e0293 */
[----:B0-----:R-:W-:-:S02]  /*a4f0*/  PRMT R5, R46, 0x7632, R5 ;  /* 0x000076322e057816 */ /* 0x001fc40000000005 */
[----:B------:R-:W-:Y:S02]  /*a500*/  LEA.HI.X.SX32 R7, R91, R60, 0x1, P1 ;  /* 0x0000003c5b077211 */ /* 0x000fe400008f0eff */
[----:B------:R-:W-:Y:S01]  /*a510*/  LEA R151, R73, R149, 0x1 ;  /* 0x0000009549977211 */ /* 0x000fe200078e08ff */
[----:B------:R0:W-:Y:S01]  /*a520*/  STG.E.U16 desc[UR10][R14.64], R5 ;  /* 0x000000050e007986 */ /* 0x0001e2000c10150a */
[----:B------:R-:W-:-:S03]  /*a530*/  LEA R4, P1, R93, R2, 0x1 ;  /* 0x000000025d047211 */ /* 0x000fc600078208ff */
[----:B------:R1:W-:Y:S01]  /*a540*/  STG.E.U16 desc[UR10][R6.64], R47 ;  /* 0x0000002f06007986 */ /* 0x0003e2000c10150a */
[----:B0-----:R-:W-:Y:S02]  /*a550*/  PRMT R15, R47, 0x7632, R15 ;  /* 0x000076322f0f7816 */ /* 0x001fe4000000000f */
[----:B------:R-:W-:Y:S01]  /*a560*/  LEA.HI.X.SX32 R5, R93, R60, 0x1, P1 ;  /* 0x0000003c5d057211 */ /* 0x000fe200008f0eff */
[----:B-1----:R-:W-:Y:S02]  /*a570*/  IMAD R7, R73, 0x2, R151 ;  /* 0x0000000249077824 */ /* 0x002fe400078e0297 */
[----:B------:R0:W-:Y:S01]  /*a580*/  STG.E.U16 desc[UR10][R12.64], R15 ;  /* 0x0000000f0c007986 */ /* 0x0001e2000c10150a */
[----:B------:R-:W-:Y:S01]  /*a590*/  LEA R20, P1, R67, R2, 0x1 ;  /* 0x0000000243147211 */ /* 0x000fe200078208ff */
[----:B------:R-:W-:Y:S02]  /*a5a0*/  IMAD R153, R73, 0x2, R7 ;  /* 0x0000000249997824 */ /* 0x000fe400078e0207 */
[----:B------:R1:W-:Y:S01]  /*a5b0*/  STG.E.U16 desc[UR10][R4.64], R36 ;  /* 0x0000002404007986 */ /* 0x0003e2000c10150a */
[----:B------:R-:W-:-:S02]  /*a5c0*/  LEA.HI.X.SX32 R21, R67, R60, 0x1, P1 ;  /* 0x0000003c43157211 */ /* 0x000fc400008f0eff */
[----:B------:R-:W-:Y:S02]  /*a5d0*/  LEA R14, P2, R71, R2, 0x1 ;  /* 0x00000002470e7211 */ /* 0x000fe400078408ff */
[----:B------:R-:W-:Y:S02]  /*a5e0*/  LEA R155, R73, R153, 0x1 ;  /* 0x00000099499b7211 */ /* 0x000fe400078e08ff */
[----:B0-----:R-:W-:Y:S02]  /*a5f0*/  PRMT R13, R36, 0x7632, R13 ;  /* 0x00007632240d7816 */ /* 0x001fe4000000000d */
[----:B------:R-:W-:Y:S01]  /*a600*/  LEA.HI.X.SX32 R15, R71, R60, 0x1, P2 ;  /* 0x0000003c470f7211 */ /* 0x000fe200010f0eff */
[----:B-1----:R-:W-:Y:S02]  /*a610*/  IMAD R5, R73, 0x2, R155 ;  /* 0x0000000249057824 */ /* 0x002fe400078e029b */
[----:B------:R0:W-:Y:S01]  /*a620*/  STG.E.U16 desc[UR10][R20.64], R13 ;  /* 0x0000000d14007986 */ /* 0x0001e2000c10150a */
[----:B------:R-:W-:Y:S01]  /*a630*/  LEA R44, P2, R99, R2, 0x1 ;  /* 0x00000002632c7211 */ /* 0x000fe200078408ff */
[----:B------:R-:W-:-:S02]  /*a640*/  IMAD R157, R73, 0x2, R5 ;  /* 0x00000002499d7824 */ /* 0x000fc400078e0205 */
[----:B------:R1:W-:Y:S01]  /*a650*/  STG.E.U16 desc[UR10][R62.64], R37 ;  /* 0x000000253e007986 */ /* 0x0003e2000c10150a */
[----:B------:R-:W-:Y:S02]  /*a660*/  LEA R12, P1, R83, R2, 0x1 ;  /* 0x00000002530c7211 */ /* 0x000fe400078208ff */
[----:B------:R-:W-:Y:S02]  /*a670*/  LEA.HI.X.SX32 R45, R99, R60, 0x1, P2 ;  /* 0x0000003c632d7211 */ /* 0x000fe400010f0eff */
[----:B------:R-:W-:Y:S02]  /*a680*/  LEA R159, R73, R157, 0x1 ;  /* 0x0000009d499f7211 */ /* 0x000fe400078e08ff */
[-C--:B------:R-:W-:Y:S02]  /*a690*/  LEA R46, P2, R103, R2.reuse, 0x1 ;  /* 0x00000002672e7211 */ /* 0x080fe400078408ff */
[----:B0-----:R-:W-:Y:S01]  /*a6a0*/  LEA R20, P3, R101, R2, 0x1 ;  /* 0x0000000265147211 */ /* 0x001fe200078608ff */
[----:B------:R-:W-:Y:S01]  /*a6b0*/  IMAD R161, R73, 0x2, R159 ;  /* 0x0000000249a17824 */ /* 0x000fe200078e029f */
[----:B------:R-:W-:-:S02]  /*a6c0*/  LEA.HI.X.SX32 R13, R83, R60, 0x1, P1 ;  /* 0x0000003c530d7211 */ /* 0x000fc400008f0eff */
[----:B------:R-:W-:Y:S01]  /*a6d0*/  LEA.HI.X.SX32 R21, R101, R60, 0x1, P3 ;  /* 0x0000003c65157211 */ /* 0x000fe200018f0eff */
[----:B------:R-:W-:Y:S01]  /*a6e0*/  IMAD R163, R73, 0x2, R161 ;  /* 0x0000000249a37824 */ /* 0x000fe200078e02a1 */
[-C--:B-1----:R-:W-:Y:S01]  /*a6f0*/  LEA R62, P3, R105, R2.reuse, 0x1 ;  /* 0x00000002693e7211 */ /* 0x082fe200078608ff */
[----:B------:R0:W-:Y:S01]  /*a700*/  STG.E.U16 desc[UR10][R12.64], R61 ;  /* 0x0000003d0c007986 */ /* 0x0001e2000c10150a */
[----:B------:R-:W-:Y:S02]  /*a710*/  LEA R22, P1, R95, R2, 0x1 ;  /* 0x000000025f167211 */ /* 0x000fe400078208ff */
[----:B------:R-:W-:Y:S01]  /*a720*/  LEA R165, R73, R163, 0x1 ;  /* 0x000000a349a57211 */ /* 0x000fe200078e08ff */
[----:B------:R1:W-:Y:S01]  /*a730*/  STG.E.U16 desc[UR10][R14.64], R38 ;  /* 0x000000260e007986 */ /* 0x0003e2000c10150a */
[----:B------:R-:W-:Y:S02]  /*a740*/  LEA.HI.X.SX32 R63, R105, R60, 0x1, P3 ;  /* 0x0000003c693f7211 */ /* 0x000fe400018f0eff */
[----:B------:R-:W-:Y:S01]  /*a750*/  LEA R70, P3, R79, R2, 0x1 ;  /* 0x000000024f467211 */ /* 0x000fe200078608ff */
[----:B------:R-:W-:Y:S01]  /*a760*/  IMAD R167, R73, 0x2, R165 ;  /* 0x0000000249a77824 */ /* 0x000fe200078e02a5 */
[----:B------:R-:W-:-:S02]  /*a770*/  LEA.HI.X.SX32 R47, R103, R60, 0x1, P2 ;  /* 0x0000003c672f7211 */ /* 0x000fc400010f0eff */
[----:B------:R-:W-:Y:S01]  /*a780*/  LEA.HI.X.SX32 R71, R79, R60, 0x1, P3 ;  /* 0x0000003c4f477211 */ /* 0x000fe200018f0eff */
[----:B------:R-:W-:Y:S01]  /*a790*/  IMAD R169, R73, 0x2, R167 ;  /* 0x0000000249a97824 */ /* 0x000fe200078e02a7 */
[----:B------:R-:W-:Y:S02]  /*a7a0*/  LEA R78, P3, R109, R2, 0x1 ;  /* 0x000000026d4e7211 */ /* 0x000fe400078608ff */
[-C--:B------:R-:W-:Y:S02]  /*a7b0*/  LEA.HI.X.SX32 R23, R95, R60.reuse, 0x1, P1 ;  /* 0x0000003c5f177211 */ /* 0x080fe400008f0eff */
[----:B------:R-:W-:Y:S02]  /*a7c0*/  LEA R171, R73, R169, 0x1 ;  /* 0x000000a949ab7211 */ /* 0x000fe400078e08ff */
[----:B------:R-:W-:Y:S02]  /*a7d0*/  LEA.HI.X.SX32 R79, R109, R60, 0x1, P3 ;  /* 0x0000003c6d4f7211 */ /* 0x000fe400018f0eff */
[-C--:B------:R-:W-:Y:S01]  /*a7e0*/  LEA R84, P3, R125, R2.reuse, 0x1 ;  /* 0x000000027d547211 */ /* 0x080fe200078608ff */
[----:B------:R-:W-:Y:S01]  /*a7f0*/  IMAD R173, R73, 0x2, R171 ;  /* 0x0000000249ad7824 */ /* 0x000fe200078e02ab */
[----:B------:R-:W-:-:S02]  /*a800*/  LEA R36, P1, R115, R2, 0x1 ;  /* 0x0000000273247211 */ /* 0x000fc400078208ff */
        /* <DEDUP_REMOVED lines=11> */
[-C--:B------:R-:W-:Y:S02]  /*a8c0*/  LEA R102, P3, R143, R2.reuse, 0x1 ;  /* 0x000000028f667211 */ /* 0x080fe400078608ff */
[----:B------:R-:W-:Y:S02]  /*a8d0*/  LEA R66, P2, R107, R2, 0x1 ;  /* 0x000000026b427211 */ /* 0x000fe400078408ff */
[----:B------:R-:W-:Y:S02]  /*a8e0*/  LEA R183, R73, R181, 0x1 ;  /* 0x000000b549b77211 */ /* 0x000fe400078e08ff */
[----:B------:R-:W-:Y:S02]  /*a8f0*/  LEA.HI.X.SX32 R103, R143, R60, 0x1, P3 ;  /* 0x0000003c8f677211 */ /* 0x000fe400018f0eff */
[----:B------:R-:W-:Y:S01]  /*a900*/  LEA R108, P3, R147, R2, 0x1 ;  /* 0x00000002936c7211 */ /* 0x000fe200078608ff */
[----:B------:R-:W-:Y:S01]  /*a910*/  IMAD R185, R73, 0x2, R183 ;  /* 0x0000000249b97824 */ /* 0x000fe200078e02b7 */
[----:B------:R-:W-:-:S02]  /*a920*/  LEA.HI.X.SX32 R65, R117, R60, 0x1, P1 ;  /* 0x0000003c75417211 */ /* 0x000fc400008f0eff */
[----:B------:R-:W-:Y:S01]  /*a930*/  LEA.HI.X.SX32 R109, R147, R60, 0x1, P3 ;  /* 0x0000003c936d7211 */ /* 0x000fe200018f0eff */
[----:B------:R-:W-:Y:S01]  /*a940*/  IMAD R187, R73, 0x2, R185 ;  /* 0x0000000249bb7824 */ /* 0x000fe200078e02b9 */
[-C--:B------:R-:W-:Y:S02]  /*a950*/  LEA R114, P3, R7, R2.reuse, 0x1 ;  /* 0x0000000207727211 */ /* 0x080fe400078608ff */
[----:B------:R-:W-:Y:S02]  /*a960*/  LEA R74, P1, R119, R2, 0x1 ;  /* 0x00000002774a7211 */ /* 0x000fe400078208ff */
[----:B------:R-:W-:Y:S02]  /*a970*/  LEA R189, R73, R187, 0x1 ;  /* 0x000000bb49bd7211 */ /* 0x000fe400078e08ff */
[-C--:B------:R-:W-:Y:S02]  /*a980*/  LEA.HI.X.SX32 R67, R107, R60.reuse, 0x1, P2 ;  /* 0x0000003c6b437211 */ /* 0x080fe400010f0eff */
[----:B------:R-:W-:Y:S01]  /*a990*/  LEA.HI.X.SX32 R115, R7, R60, 0x1, P3 ;  /* 0x0000003c07737211 */ /* 0x000fe200018f0eff */
[----:B------:R-:W-:Y:S01]  /*a9a0*/  IMAD R147, R73, 0x2, R189 ;  /* 0x0000000249937824 */ /* 0x000fe200078e02bd */
[----:B------:R-:W-:-:S02]  /*a9b0*/  LEA R76, P2, R81, R2, 0x1 ;  /* 0x00000002514c7211 */ /* 0x000fc400078408ff */
[----:B------:R-:W-:Y:S01]  /*a9c0*/  LEA.HI.X.SX32 R75, R119, R60, 0x1, P1 ;  /* 0x0000003c774b7211 */ /* 0x000fe200008f0eff */
[----:B------:R-:W-:Y:S01]  /*a9d0*/  IMAD R191, R73, 0x2, R147 ;  /* 0x0000000249bf7824 */ /* 0x000fe200078e0293 */
[----:B------:R-:W-:Y:S02]  /*a9e0*/  LEA R80, P1, R121, R2, 0x1 ;  /* 0x0000000279507211 */ /* 0x000fe400078208ff */
[----:B------:R-:W-:Y:S02]  /*a9f0*/  LEA.HI.X.SX32 R77, R81, R60, 0x1, P2 ;  /* 0x0000003c514d7211 */ /* 0x000fe400010f0eff */
[----:B------:R-:W-:Y:S02]  /*aa00*/  LEA R7, R73, R191, 0x1 ;  /* 0x000000bf49077211 */ /* 0x000fe400078e08ff */
[-C--:B------:R-:W-:Y:S02]  /*aa10*/  LEA R120, P3, R5, R2.reuse, 0x1 ;  /* 0x0000000205787211 */ /* 0x080fe400078608ff */
[----:B------:R-:W-:Y:S01]  /*aa20*/  LEA R82, P2, R123, R2, 0x1 ;  /* 0x000000027b527211 */ /* 0x000fe200078408ff */
[----:B------:R-:W-:Y:S01]  /*aa30*/  IMAD R193, R73, 0x2, R7 ;  /* 0x0000000249c17824 */ /* 0x000fe200078e0207 */
[----:B------:R-:W-:-:S02]  /*aa40*/  LEA.HI.X.SX32 R81, R121, R60, 0x1, P1 ;  /* 0x0000003c79517211 */ /* 0x000fc400008f0eff */
[-C--:B------:R-:W-:Y:S01]  /*aa50*/  LEA.HI.X.SX32 R121, R5, R60.reuse, 0x1, P3 ;  /* 0x0000003c05797211 */ /* 0x080fe200018f0eff */
[----:B------:R-:W-:Y:S01]  /*aa60*/  IMAD R5, R73, 0x2, R193 ;  /* 0x0000000249057824 */ /* 0x000fe200078e02c1 */
[----:B------:R-:W-:Y:S02]  /*aa70*/  LEA.HI.X.SX32 R83, R123, R60, 0x1, P2 ;  /* 0x0000003c7b537211 */ /* 0x000fe400010f0eff */
[-C--:B------:R-:W-:Y:S02]  /*aa80*/  LEA R88, P2, R111, R2.reuse, 0x1 ;  /* 0x000000026f587211 */ /* 0x080fe400078408ff */
[----:B------:R-:W-:Y:S02]  /*aa90*/  LEA R86, P1, R127, R2, 0x1 ;  /* 0x000000027f567211 */ /* 0x000fe400078208ff */
[----:B------:R-:W-:Y:S02]  /*aaa0*/  LEA.HI.X.SX32 R89, R111, R60, 0x1, P2 ;  /* 0x0000003c6f597211 */ /* 0x000fe400010f0eff */
[----:B------:R-:W-:-:S02]  /*aab0*/  LEA R195, R73, R5, 0x1 ;  /* 0x0000000549c37211 */ /* 0x000fc400078e08ff */
[----:B------:R-:W-:Y:S02]  /*aac0*/  LEA R94, P2, R135, R2, 0x1 ;  /* 0x00000002875e7211 */ /* 0x000fe400078408ff */
[----:B------:R-:W-:Y:S01]  /*aad0*/  LEA.HI.X.SX32 R87, R127, R60, 0x1, P1 ;  /* 0x0000003c7f577211 */ /* 0x000fe200008f0eff */
[----:B------:R-:W-:Y:S01]  /*aae0*/  IMAD R197, R73, 0x2, R195 ;  /* 0x0000000249c57824 */ /* 0x000fe200078e02c3 */
[----:B------:R-:W-:Y:S02]  /*aaf0*/  LEA R92, P1, R131, R2, 0x1 ;  /* 0x00000002835c7211 */ /* 0x000fe400078208ff */
[----:B------:R-:W-:Y:S01]  /*ab00*/  LEA.HI.X.SX32 R95, R135, R60, 0x1, P2 ;  /* 0x0000003c875f7211 */ /* 0x000fe200010f0eff */
[----:B------:R-:W-:Y:S01]  /*ab10*/  IMAD R199, R73, 0x2, R197 ;  /* 0x0000000249c77824 */ /* 0x000fe200078e02c5 */
[----:B------:R-:W-:Y:S02]  /*ab20*/  LEA R100, P2, R141, R2, 0x1 ;  /* 0x000000028d647211 */ /* 0x000fe400078408ff */
[----:B------:R-:W-:-:S02]  /*ab30*/  LEA.HI.X.SX32 R93, R131, R60, 0x1, P1 ;  /* 0x0000003c835d7211 */ /* 0x000fc400008f0eff */
[----:B------:R-:W-:Y:S02]  /*ab40*/  LEA R98, P1, R139, R2, 0x1 ;  /* 0x000000028b627211 */ /* 0x000fe400078208ff */
[----:B------:R-:W-:Y:S02]  /*ab50*/  LEA.HI.X.SX32 R101, R141, R60, 0x1, P2 ;  /* 0x0000003c8d657211 */ /* 0x000fe400010f0eff */
[----:B------:R-:W-:Y:S02]  /*ab60*/  LEA R106, P2, R113, R2, 0x1 ;  /* 0x00000002716a7211 */ /* 0x000fe400078408ff */
[----:B------:R-:W-:Y:S02]  /*ab70*/  LEA.HI.X.SX32 R99, R139, R60, 0x1, P1 ;  /* 0x0000003c8b637211 */ /* 0x000fe400008f0eff */
[----:B------:R-:W-:Y:S02]  /*ab80*/  LEA R201, R73, R199, 0x1 ;  /* 0x000000c749c97211 */ /* 0x000fe400078e08ff */
[----:B------:R-:W-:-:S02]  /*ab90*/  LEA R104, P1, R145, R2, 0x1 ;  /* 0x0000000291687211 */ /* 0x000fc400078208ff */
[----:B------:R-:W-:Y:S01]  /*aba0*/  LEA.HI.X.SX32 R107, R113, R60, 0x1, P2 ;  /* 0x0000003c716b7211 */ /* 0x000fe200010f0eff */
[----:B------:R-:W-:Y:S01]  /*abb0*/  IMAD R203, R73, 0x2, R201 ;  /* 0x0000000249cb7824 */ /* 0x000fe200078e02c9 */
[----:B------:R-:W-:Y:S02]  /*abc0*/  LEA R112, P2, R151, R2, 0x1 ;  /* 0x0000000297707211 */ /* 0x000fe400078408ff */
[----:B------:R-:W-:Y:S01]  /*abd0*/  LEA.HI.X.SX32 R105, R145, R60, 0x1, P1 ;  /* 0x0000003c91697211 */ /* 0x000fe200008f0eff */
[----:B------:R-:W-:Y:S01]  /*abe0*/  IMAD R205, R73, 0x2, R203 ;  /* 0x0000000249cd7824 */ /* 0x000fe200078e02cb */
[----:B------:R-:W-:Y:S02]  /*abf0*/  LEA R110, P1, R149, R2, 0x1 ;  /* 0x00000002956e7211 */ /* 0x000fe400078208ff */
[----:B------:R-:W-:Y:S02]  /*ac00*/  LEA.HI.X.SX32 R113, R151, R60, 0x1, P2 ;  /* 0x0000003c97717211 */ /* 0x000fe400010f0eff */
[----:B------:R-:W-:-:S02]  /*ac10*/  LEA R118, P2, R155, R2, 0x1 ;  /* 0x000000029b767211 */ /* 0x000fc400078408ff */
[----:B------:R-:W-:Y:S02]  /*ac20*/  LEA R126, P3, R161, R2, 0x1 ;  /* 0x00000002a17e7211 */ /* 0x000fe400078608ff */
[----:B------:R-:W-:Y:S02]  /*ac30*/  LEA.HI.X.SX32 R111, R149, R60, 0x1, P1 ;  /* 0x0000003c956f7211 */ /* 0x000fe400008f0eff */
[----:B------:R-:W-:Y:S02]  /*ac40*/  LEA R116, P1, R153, R2, 0x1 ;  /* 0x0000000299747211 */ /* 0x000fe400078208ff */
[-C--:B------:R-:W-:Y:S02]  /*ac50*/  LEA.HI.X.SX32 R119, R155, R60.reuse, 0x1, P2 ;  /* 0x0000003c9b777211 */ /* 0x080fe400010f0eff */
[----:B------:R-:W-:Y:S02]  /*ac60*/  LEA.HI.X.SX32 R127, R161, R60, 0x1, P3 ;  /* 0x0000003ca17f7211 */ /* 0x000fe400018f0eff */
[----:B------:R-:W-:-:S02]  /*ac70*/  LEA R124, P2, R159, R2, 0x1 ;  /* 0x000000029f7c7211 */ /* 0x000fc400078408ff */
[----:B------:R-:W-:Y:S02]  /*ac80*/  LEA R134, P3, R167, R2, 0x1 ;  /* 0x00000002a7867211 */ /* 0x000fe400078608ff */
[----:B------:R-:W-:Y:S02]  /*ac90*/  LEA R207, R73, R205, 0x1 ;  /* 0x000000cd49cf7211 */ /* 0x000fe400078e08ff */
[----:B------:R-:W-:Y:S02]  /*aca0*/  LEA.HI.X.SX32 R117, R153, R60, 0x1, P1 ;  /* 0x0000003c99757211 */ /* 0x000fe400008f0eff */
[----:B------:R-:W-:Y:S01]  /*acb0*/  LEA R122, P1, R157, R2, 0x1 ;  /* 0x000000029d7a7211 */ /* 0x000fe200078208ff */
[----:B------:R-:W-:Y:S01]  /*acc0*/  IMAD R209, R73, 0x2, R207 ;  /* 0x0000000249d17824 */ /* 0x000fe200078e02cf */
[-C--:B------:R-:W-:Y:S02]  /*acd0*/  LEA.HI.X.SX32 R125, R159, R60.reuse, 0x1, P2 ;  /* 0x0000003c9f7d7211 */ /* 0x080fe400010f0eff */
[----:B------:R-:W-:Y:S01]  /*ace0*/  LEA.HI.X.SX32 R135, R167, R60, 0x1, P3 ;  /* 0x0000003ca7877211 */ /* 0x000fe200018f0eff */
[----:B------:R-:W-:Y:S01]  /*acf0*/  IMAD R211, R73, 0x2, R209 ;  /* 0x0000000249d37824 */ /* 0x000fe200078e02d1 */
        /* <DEDUP_REMOVED lines=19> */
[----:B------:R-:W-:-:S02]  /*ae30*/  LEA.HI.X.SX32 R155, R185, R60, 0x1, P3 ;  /* 0x0000003cb99b7211 */ /* 0x000fc400018f0eff */
[-C--:B------:R-:W-:Y:S02]  /*ae40*/  LEA R152, P2, R183, R2.reuse, 0x1 ;  /* 0x00000002b7987211 */ /* 0x080fe400078408ff */
[----:B------:R-:W-:Y:S02]  /*ae50*/  LEA R160, P3, R147, R2, 0x1 ;  /* 0x0000000293a07211 */ /* 0x000fe400078608ff */
[----:B------:R-:W-:Y:S02]  /*ae60*/  LEA.HI.X.SX32 R143, R175, R60, 0x1, P1 ;  /* 0x0000003caf8f7211 */ /* 0x000fe400008f0eff */
[----:B------:R-:W-:Y:S02]  /*ae70*/  LEA R150, P1, R181, R2, 0x1 ;  /* 0x00000002b5967211 */ /* 0x000fe400078208ff */
[-C--:B------:R-:W-:Y:S02]  /*ae80*/  LEA.HI.X.SX32 R153, R183, R60.reuse, 0x1, P2 ;  /* 0x0000003cb7997211 */ /* 0x080fe400010f0eff */
[----:B------:R-:W-:Y:S01]  /*ae90*/  LEA.HI.X.SX32 R161, R147, R60, 0x1, P3 ;  /* 0x0000003c93a17211 */ /* 0x000fe200018f0eff */
[----:B------:R-:W-:Y:S01]  /*aea0*/  IMAD R147, R73, 0x2, R215 ;  /* 0x0000000249937824 */ /* 0x000fe200078e02d7 */
[----:B------:R-:W-:-:S02]  /*aeb0*/  LEA R158, P2, R189, R2, 0x1 ;  /* 0x00000002bd9e7211 */ /* 0x000fc400078408ff */
[----:B------:R-:W-:Y:S02]  /*aec0*/  LEA.HI.X.SX32 R151, R181, R60, 0x1, P1 ;  /* 0x0000003cb5977211 */ /* 0x000fe400008f0eff */
[----:B------:R-:W-:Y:S02]  /*aed0*/  LEA R156, P1, R187, R2, 0x1 ;  /* 0x00000002bb9c7211 */ /* 0x000fe400078208ff */
[----:B------:R-:W-:Y:S02]  /*aee0*/  LEA.HI.X.SX32 R159, R189, R60, 0x1, P2 ;  /* 0x0000003cbd9f7211 */ /* 0x000fe400010f0eff */
[----:B------:R-:W-:Y:S02]  /*aef0*/  LEA R164, P2, R7, R2, 0x1 ;  /* 0x0000000207a47211 */ /* 0x000fe400078408ff */
[----:B------:R-:W-:Y:S02]  /*af00*/  LEA R217, R73, R147, 0x1 ;  /* 0x0000009349d97211 */ /* 0x000fe400078e08ff */
[----:B------:R-:W-:-:S02]  /*af10*/  LEA.HI.X.SX32 R157, R187, R60, 0x1, P1 ;  /* 0x0000003cbb9d7211 */ /* 0x000fc400008f0eff */
[----:B------:R-:W-:Y:S02]  /*af20*/  LEA R162, P1, R191, R2, 0x1 ;  /* 0x00000002bfa27211 */ /* 0x000fe400078208ff */
[-C--:B------:R-:W-:Y:S01]  /*af30*/  LEA.HI.X.SX32 R165, R7, R60.reuse, 0x1, P2 ;  /* 0x0000003c07a57211 */ /* 0x080fe200010f0eff */
[----:B------:R-:W-:Y:S01]  /*af40*/  IMAD R7, R73, 0x2, R217 ;  /* 0x0000000249077824 */ /* 0x000fe200078e02d9 */
[----:B------:R-:W-:Y:S02]  /*af50*/  LEA.HI.X.SX32 R163, R191, R60, 0x1, P1 ;  /* 0x0000003cbfa37211 */ /* 0x000fe400008f0eff */
[-C--:B------:R-:W-:Y:S01]  /*af60*/  LEA R168, P1, R5, R2.reuse, 0x1 ;  /* 0x0000000205a87211 */ /* 0x080fe200078208ff */
[----:B------:R-:W-:Y:S01]  /*af70*/  IMAD R219, R73, 0x2, R7 ;  /* 0x0000000249db7824 */ /* 0x000fe200078e0207 */
[----:B------:R-:W-:Y:S02]  /*af80*/  LEA R166, P3, R193, R2, 0x1 ;  /* 0x00000002c1a67211 */ /* 0x000fe400078608ff */
[----:B------:R-:W-:-:S02]  /*af90*/  LEA.HI.X.SX32 R169, R5, R60, 0x1, P1 ;  /* 0x0000003c05a97211 */ /* 0x000fc400008f0eff */
[----:B------:R-:W-:Y:S02]  /*afa0*/  LEA R5, R73, R219, 0x1 ;  /* 0x000000db49057211 */ /* 0x000fe400078e08ff */
[----:B------:R-:W-:Y:S02]  /*afb0*/  LEA.HI.X.SX32 R167, R193, R60, 0x1, P3 ;  /* 0x0000003cc1a77211 */ /* 0x000fe400018f0eff */
[-C--:B------:R-:W-:Y:S01]  /*afc0*/  LEA R172, P3, R197, R2.reuse, 0x1 ;  /* 0x00000002c5ac7211 */ /* 0x080fe200078608ff */
[----:B------:R-:W-:Y:S01]  /*afd0*/  IMAD R221, R73, 0x2, R5 ;  /* 0x0000000249dd7824 */ /* 0x000fe200078e0205 */
[----:B------:R-:W-:Y:S02]  /*afe0*/  LEA R170, P2, R195, R2, 0x1 ;  /* 0x00000002c3aa7211 */ /* 0x000fe400078408ff */
        /* <DEDUP_REMOVED lines=17> */
[-C--:B------:R-:W-:Y:S02]  /*b100*/  LEA R180, P1, R205, R2.reuse, 0x1 ;  /* 0x00000002cdb47211 */ /* 0x080fe400078208ff */
[----:B------:R-:W-:Y:S02]  /*b110*/  LEA R190, P3, R215, R2, 0x1 ;  /* 0x00000002d7be7211 */ /* 0x000fe400078608ff */
[-C--:B------:R-:W-:Y:S02]  /*b120*/  LEA.HI.X.SX32 R189, R213, R60.reuse, 0x1, P2 ;  /* 0x0000003cd5bd7211 */ /* 0x080fe400010f0eff */
[----:B------:R-:W-:Y:S02]  /*b130*/  LEA R213, R73, R227, 0x1 ;  /* 0x000000e349d57211 */ /* 0x000fe400078e08ff */
[-C--:B------:R-:W-:Y:S02]  /*b140*/  LEA.HI.X.SX32 R181, R205, R60.reuse, 0x1, P1 ;  /* 0x0000003ccdb57211 */ /* 0x080fe400008f0eff */
[----:B------:R-:W-:Y:S01]  /*b150*/  LEA.HI.X.SX32 R191, R215, R60, 0x1, P3 ;  /* 0x0000003cd7bf7211 */ /* 0x000fe200018f0eff */
[----:B------:R-:W-:Y:S01]  /*b160*/  IMAD R215, R73, 0x2, R213 ;  /* 0x0000000249d77824 */ /* 0x000fe200078e02d5 */
[----:B------:R-:W-:-:S02]  /*b170*/  LEA R186, P1, R211, R2, 0x1 ;  /* 0x00000002d3ba7211 */ /* 0x000fc400078208ff */
[----:B------:R-:W-:Y:S02]  /*b180*/  LEA R196, P3, R7, R2, 0x1 ;  /* 0x0000000207c47211 */ /* 0x000fe400078608ff */
[-C--:B------:R-:W-:Y:S02]  /*b190*/  LEA.HI.X.SX32 R187, R211, R60.reuse, 0x1, P1 ;  /* 0x0000003cd3bb7211 */ /* 0x080fe400008f0eff */
[----:B------:R-:W-:Y:S01]  /*b1a0*/  LEA.HI.X.SX32 R197, R7, R60, 0x1, P3 ;  /* 0x0000003c07c57211 */ /* 0x000fe200018f0eff */
[----:B------:R-:W-:Y:S01]  /*b1b0*/  IMAD R7, R73, 0x2, R215 ;  /* 0x0000000249077824 */ /* 0x000fe200078e02d7 */
[-C--:B------:R-:W-:Y:S02]  /*b1c0*/  LEA R192, P1, R147, R2.reuse, 0x1 ;  /* 0x0000000293c07211 */ /* 0x080fe400078208ff */
[----:B------:R-:W-:Y:S02]  /*b1d0*/  LEA R194, P2, R217, R2, 0x1 ;  /* 0x00000002d9c27211 */ /* 0x000fe400078408ff */
[----:B------:R-:W-:-:S02]  /*b1e0*/  LEA.HI.X.SX32 R193, R147, R60, 0x1, P1 ;  /* 0x0000003c93c17211 */ /* 0x000fc400008f0eff */
[----:B------:R-:W-:Y:S02]  /*b1f0*/  LEA.HI.X.SX32 R195, R217, R60, 0x1, P2 ;  /* 0x0000003cd9c37211 */ /* 0x000fe400010f0eff */
[----:B------:R-:W-:Y:S02]  /*b200*/  LEA R200, P2, R5, R2, 0x1 ;  /* 0x0000000205c87211 */ /* 0x000fe400078408ff */
        /* <DEDUP_REMOVED lines=8> */
[----:B------:R-:W-:Y:S02]  /*b290*/  LEA.HI.X.SX32 R203, R221, R60, 0x1, P3 ;  /* 0x0000003cddcb7211 */ /* 0x000fe400018f0eff */
[----:B------:R-:W-:Y:S02]  /*b2a0*/  LEA R225, R73, R229, 0x1 ;  /* 0x000000e549e17211 */ /* 0x000fe400078e08ff */
[----:B------:R-:W-:Y:S02]  /*b2b0*/  LEA R208, P3, R209, R2, 0x1 ;  /* 0x00000002d1d07211 */ /* 0x000fe400078608ff */
[----:B------:R-:W-:Y:S01]  /*b2c0*/  LEA.HI.X.SX32 R199, R219, R60, 0x1, P1 ;  /* 0x0000003cdbc77211 */ /* 0x000fe200008f0eff */
[----:B------:R-:W-:Y:S01]  /*b2d0*/  IMAD R231, R73, 0x2, R225 ;  /* 0x0000000249e77824 */ /* 0x000fe200078e02e1 */
[----:B------:R-:W-:-:S02]  /*b2e0*/  LEA R204, P1, R223, R2, 0x1 ;  /* 0x00000002dfcc7211 */ /* 0x000fc400078208ff */
[----:B------:R-:W-:Y:S01]  /*b2f0*/  LEA.HI.X.SX32 R209, R209, R60, 0x1, P3 ;  /* 0x0000003cd1d17211 */ /* 0x000fe200018f0eff */
[----:B------:R-:W-:Y:S01]  /*b300*/  IMAD R233, R73, 0x2, R231 ;  /* 0x0000000249e97824 */ /* 0x000fe200078e02e7 */
[----:B------:R-:W-:Y:S02]  /*b310*/  LEA R214, P3, R215, R2, 0x1 ;  /* 0x00000002d7d67211 */ /* 0x000fe400078608ff */
[----:B------:R-:W-:Y:S02]  /*b320*/  LEA.HI.X.SX32 R205, R223, R60, 0x1, P1 ;  /* 0x0000003cdfcd7211 */ /* 0x000fe400008f0eff */
[----:B------:R-:W-:Y:S02]  /*b330*/  LEA R210, P1, R227, R2, 0x1 ;  /* 0x00000002e3d27211 */ /* 0x000fe400078208ff */
[----:B------:R-:W-:Y:S02]  /*b340*/  LEA.HI.X.SX32 R215, R215, R60, 0x1, P3 ;  /* 0x0000003cd7d77211 */ /* 0x000fe400018f0eff */
[----:B------:R-:W-:-:S02]  /*b350*/  LEA R220, P3, R5, R2, 0x1 ;  /* 0x0000000205dc7211 */ /* 0x000fc400078608ff */
[----:B------:R-:W-:Y:S02]  /*b360*/  LEA R235, R73, R233, 0x1 ;  /* 0x000000e949eb7211 */ /* 0x000fe400078e08ff */
[----:B------:R-:W-:Y:S02]  /*b370*/  LEA.HI.X.SX32 R211, R227, R60, 0x1, P1 ;  /* 0x0000003ce3d37211 */ /* 0x000fe400008f0eff */
[-C--:B------:R-:W-:Y:S02]  /*b380*/  LEA R212, P2, R213, R2.reuse, 0x1 ;  /* 0x00000002d5d47211 */ /* 0x080fe400078408ff */
[----:B------:R-:W-:Y:S02]  /*b390*/  LEA R216, P1, R7, R2, 0x1 ;  /* 0x0000000207d87211 */ /* 0x000fe400078208ff */
[-C--:B------:R-:W-:Y:S01]  /*b3a0*/  LEA.HI.X.SX32 R221, R5, R60.reuse, 0x1, P3 ;  /* 0x0000003c05dd7211 */ /* 0x080fe200018f0eff */
[----:B------:R-:W-:Y:S01]  /*b3b0*/  IMAD R5, R73, 0x2, R235 ;  /* 0x0000000249057824 */ /* 0x000fe200078e02eb */
[----:B------:R-:W-:-:S02]  /*b3c0*/  LEA.HI.X.SX32 R213, R213, R60, 0x1, P2 ;  /* 0x0000003cd5d57211 */ /* 0x000fc400010f0eff */
[----:B------:R-:W-:Y:S01]  /*b3d0*/  LEA.HI.X.SX32 R217, R7, R60, 0x1, P1 ;  /* 0x0000003c07d97211 */ /* 0x000fe200008f0eff */
[----:B------:R-:W-:Y:S01]  /*b3e0*/  IMAD R7, R73, 0x2, R5 ;  /* 0x0000000249077824 */ /* 0x000fe200078e0205 */
[-C--:B------:R-:W-:Y:S02]  /*b3f0*/  LEA R218, P2, R147, R2.reuse, 0x1 ;  /* 0x0000000293da7211 */ /* 0x080fe400078408ff */
[----:B------:R-:W-:Y:S02]  /*b400*/  LEA R222, P1, R229, R2, 0x1 ;  /* 0x00000002e5de7211 */ /* 0x000fe400078208ff */
[----:B------:R-:W-:Y:S02]  /*b410*/  LEA.HI.X.SX32 R219, R147, R60, 0x1, P2 ;  /* 0x0000003c93db7211 */ /* 0x000fe400010f0eff */
[----:B------:R-:W-:Y:S02]  /*b420*/  LEA R226, P3, R231, R2, 0x1 ;  /* 0x00000002e7e27211 */ /* 0x000fe400078608ff */
[----:B------:R-:W-:-:S02]  /*b430*/  LEA R147, R73, R7, 0x1 ;  /* 0x0000000749937211 */ /* 0x000fc400078e08ff */
[-C--:B------:R-:W-:Y:S02]  /*b440*/  LEA.HI.X.SX32 R223, R229, R60.reuse, 0x1, P1 ;  /* 0x0000003ce5df7211 */ /* 0x080fe400008f0eff */
[----:B------:R-:W-:Y:S01]  /*b450*/  LEA.HI.X.SX32 R227, R231, R60, 0x1, P3 ;  /* 0x0000003ce7e37211 */ /* 0x000fe200018f0eff */
[----:B------:R-:W-:Y:S01]  /*b460*/  IMAD R237, R73, 0x2, R147 ;  /* 0x0000000249ed7824 */ /* 0x000fe200078e0293 */
[-C--:B------:R-:W-:Y:S02]  /*b470*/  LEA R228, P1, R233, R2.reuse, 0x1 ;  /* 0x00000002e9e47211 */ /* 0x080fe400078208ff */
[----:B------:R-:W-:Y:S02]  /*b480*/  LEA R232, P3, R5, R2, 0x1 ;  /* 0x0000000205e87211 */ /* 0x000fe400078608ff */
[-C--:B------:R-:W-:Y:S02]  /*b490*/  LEA.HI.X.SX32 R229, R233, R60.reuse, 0x1, P1 ;  /* 0x0000003ce9e57211 */ /* 0x080fe400008f0eff */
[----:B------:R-:W-:Y:S01]  /*b4a0*/  LEA.HI.X.SX32 R233, R5, R60, 0x1, P3 ;  /* 0x0000003c05e97211 */ /* 0x000fe200018f0eff */
[----:B------:R-:W-:Y:S01]  /*b4b0*/  IMAD R5, R73, 0x2, R237 ;  /* 0x0000000249057824 */ /* 0x000fe200078e02ed */
[----:B------:R-:W-:-:S02]  /*b4c0*/  LEA R72, P1, R7, R2, 0x1 ;  /* 0x0000000207487211 */ /* 0x000fc400078208ff */
[-C--:B------:R-:W-:Y:S02]  /*b4d0*/  LEA R224, P2, R225, R2.reuse, 0x1 ;  /* 0x00000002e1e07211 */ /* 0x080fe400078408ff */
[----:B------:R-:W-:Y:S02]  /*b4e0*/  LEA R238, P4, R5, R2, 0x1 ;  /* 0x0000000205ee7211 */ /* 0x000fe400078808ff */
[-C--:B------:R-:W-:Y:S02]  /*b4f0*/  LEA.HI.X.SX32 R73, R7, R60.reuse, 0x1, P1 ;  /* 0x0000003c07497211 */ /* 0x080fe400008f0eff */
[-C--:B------:R-:W-:Y:S02]  /*b500*/  LEA.HI.X.SX32 R239, R5, R60.reuse, 0x1, P4 ;  /* 0x0000003c05ef7211 */ /* 0x080fe400020f0eff */
[----:B------:R-:W2:Y:S01]  /*b510*/  LDS.128 R4, [R69] ;  /* 0x0000000045047984 */ /* 0x000ea20000000c00 */
[----:B------:R-:W-:Y:S02]  /*b520*/  LEA.HI.X.SX32 R225, R225, R60, 0x1, P2 ;  /* 0x0000003ce1e17211 */ /* 0x000fe400010f0eff */
[----:B------:R-:W-:-:S02]  /*b530*/  LEA R230, P2, R235, R2, 0x1 ;  /* 0x00000002ebe67211 */ /* 0x000fc400078408ff */
[----:B------:R-:W-:Y:S02]  /*b540*/  LEA R236, P3, R237, R2, 0x1 ;  /* 0x00000002edec7211 */ /* 0x000fe400078608ff */
[----:B------:R-:W-:Y:S02]  /*b550*/  LEA.HI.X.SX32 R231, R235, R60, 0x1, P2 ;  /* 0x0000003cebe77211 */ /* 0x000fe400010f0eff */
[----:B------:R-:W-:Y:S02]  /*b560*/  LEA R234, P2, R147, R2, 0x1 ;  /* 0x0000000293ea7211 */ /* 0x000fe400078408ff */
[----:B------:R-:W-:Y:S02]  /*b570*/  PRMT R2, R38, 0x7632, R2 ;  /* 0x0000763226027816 */ /* 0x000fe40000000002 */
[----:B0-----:R-:W-:Y:S02]  /*b580*/  PRMT R13, R39, 0x7632, R13 ;  /* 0x00007632270d7816 */ /* 0x001fe4000000000d */
[----:B-1----:R-:W-:Y:S01]  /*b590*/  PRMT R15, R57, 0x7632, R15 ;  /* 0x00007632390f7816 */ /* 0x002fe2000000000f */
[----:B------:R0:W-:Y:S01]  /*b5a0*/  STG.E.U16 desc[UR10][R22.64], R2 ;  /* 0x0000000216007986 */ /* 0x0001e2000c10150a */
[----:B------:R-:W-:-:S02]  /*b5b0*/  PRMT R12, R58, 0x7632, R12 ;  /* 0x000076323a0c7816 */ /* 0x000fc4000000000c */
[----:B------:R-:W-:Y:S01]  /*b5c0*/  PRMT R38, R59, 0x7632, R38 ;  /* 0x000076323b267816 */ /* 0x000fe20000000026 */
[----:B------:R1:W-:Y:S01]  /*b5d0*/  STG.E.U16 desc[UR10][R44.64], R39 ;  /* 0x000000272c007986 */ /* 0x0003e2000c10150a */
[-C--:B------:R-:W-:Y:S02]  /*b5e0*/  LEA.HI.X.SX32 R235, R147, R60.reuse, 0x1, P2 ;  /* 0x0000003c93eb7211 */ /* 0x080fe400010f0eff */
[----:B------:R-:W-:Y:S01]  /*b5f0*/  LEA.HI.X.SX32 R237, R237, R60, 0x1, P3 ;  /* 0x0000003ceded7211 */ /* 0x000fe200018f0eff */
[----:B------:R4:W-:Y:S01]  /*b600*/  STG.E.U16 desc[UR10][R20.64], R13 ;  /* 0x0000000d14007986 */ /* 0x0009e2000c10150a */
[----:B------:R-:W-:Y:S02]  /*b610*/  PRMT R60, R10, 0x7632, R60 ;  /* 0x000076320a3c7816 */ /* 0x000fe4000000003c */
[----:B------:R-:W-:Y:S01]  /*b620*/  ISETP.GE.U32.AND P1, PT, R0, 0x80, PT ;  /* 0x000000800000780c */ /* 0x000fe20003f26070 */
[----:B------:R5:W-:Y:S01]  /*b630*/  STG.E.U16 desc[UR10][R36.64], R56 ;  /* 0x0000003824007986 */ /* 0x000be2000c10150a */
[----:B0-----:R-:W-:Y:S01]  /*b640*/  PRMT R23, R56, 0x7632, R23 ;  /* 0x0000763238177816 */ /* 0x001fe20000000017 */
[----:B------:R-:W-:Y:S01]  /*b650*/  IMAD.HI R0, R3, 0x4, RZ ;  /* 0x0000000403007827 */ /* 0x000fe200078e02ff */
[----:B---3--:R-:W-:-:S02]  /*b660*/  PRMT R2, R52, 0x7632, R2 ;  /* 0x0000763234027816 */ /* 0x008fc40000000002 */
[----:B-1----:R-:W-:Y:S01]  /*b670*/  PRMT R44, R54, 0x7632, R44 ;  /* 0x00007632362c7816 */ /* 0x002fe2000000002c */
[----:B------:R0:W-:Y:S01]  /*b680*/  STG.E.U16 desc[UR10][R46.64], R23 ;  /* 0x000000172e007986 */ /* 0x0001e2000c10150a */
[----:B----4-:R-:W-:-:S03]  /*b690*/  PRMT R13, R53, 0x7632, R13 ;  /* 0x00007632350d7816 */ /* 0x010fc6000000000d */
[----:B------:R1:W-:Y:S01]  /*b6a0*/  STG.E.U16 desc[UR10][R62.64], R57 ;  /* 0x000000393e007986 */ /* 0x0003e2000c10150a */
[----:B-----5:R-:W-:-:S03]  /*b6b0*/  PRMT R56, R8, 0x7632, R56 ;  /* 0x0000763208387816 */ /* 0x020fc60000000038 */
[----:B------:R3:W-:Y:S04]  /*b6c0*/  STG.E.U16 desc[UR10][R64.64], R15 ;  /* 0x0000000f40007986 */ /* 0x0007e8000c10150a */
[----:B------:R4:W-:Y:S01]  /*b6d0*/  STG.E.U16 desc[UR10][R66.64], R58 ;  /* 0x0000003a42007986 */ /* 0x0009e2000c10150a */
[----:B0-----:R-:W-:-:S03]  /*b6e0*/  PRMT R46, R55, 0x7632, R46 ;  /* 0x00007632372e7816 */ /* 0x001fc6000000002e */
[----:B------:R2:W-:Y:S01]  /*b6f0*/  STG.E.U16 desc[UR10][R70.64], R12 ;  /* 0x0000000c46007986 */ /* 0x0005e2000c10150a */
[----:B-1----:R-:W-:-:S03]  /*b700*/  PRMT R62, R11, 0x7632, R62 ;  /* 0x000076320b3e7816 */ /* 0x002fc6000000003e */
[----:B------:R0:W-:Y:S01]  /*b710*/  STG.E.U16 desc[UR10][R74.64], R59 ;  /* 0x0000003b4a007986 */ /* 0x0001e2000c10150a */
[----:B---3--:R-:W-:-:S03]  /*b720*/  PRMT R64, R16, 0x7632, R64 ;  /* 0x0000763210407816 */ /* 0x008fc60000000040 */
[----:B------:R1:W-:Y:S01]  /*b730*/  STG.E.U16 desc[UR10][R76.64], R38 ;  /* 0x000000264c007986 */ /* 0x0003e2000c10150a */
[----:B----4-:R-:W-:Y:S02]  /*b740*/  PRMT R58, R9, 0x7632, R58 ;  /* 0x00007632093a7816 */ /* 0x010fe4000000003a */
[----:B------:R-:W-:Y:S01]  /*b750*/  PRMT R67, R17, 0x7632, R67 ;  /* 0x0000763211437816 */ /* 0x000fe20000000043 */
[----:B------:R3:W-:Y:S01]  /*b760*/  STG.E.U16 desc[UR10][R78.64], R52 ;  /* 0x000000344e007986 */ /* 0x0007e2000c10150a */
[----:B--2---:R-:W-:Y:S02]  /*b770*/  PRMT R12, R4, 0x7632, R12 ;  /* 0x00007632040c7816 */ /* 0x004fe4000000000c */
[----:B------:R-:W-:Y:S01]  /*b780*/  PRMT R71, R19, 0x7632, R71 ;  /* 0x0000763213477816 */ /* 0x000fe20000000047 */
[----:B------:R2:W-:Y:S01]  /*b790*/  STG.E.U16 desc[UR10][R80.64], R2 ;  /* 0x0000000250007986 */ /* 0x0005e2000c10150a */
[----:B0-----:R-:W-:-:S03]  /*b7a0*/  PRMT R74, R24, 0x7632, R74 ;  /* 0x00007632184a7816 */ /* 0x001fc6000000004a */
[----:B------:R0:W-:Y:S01]  /*b7b0*/  STG.E.U16 desc[UR10][R82.64], R53 ;  /* 0x0000003552007986 */ /* 0x0001e2000c10150a */
[----:B-1----:R-:W-:-:S03]  /*b7c0*/  PRMT R76, R25, 0x7632, R76 ;  /* 0x00007632194c7816 */ /* 0x002fc6000000004c */
[----:B------:R1:W-:Y:S01]  /*b7d0*/  STG.E.U16 desc[UR10][R84.64], R13 ;  /* 0x0000000d54007986 */ /* 0x0003e2000c10150a */
[----:B---3--:R-:W-:Y:S02]  /*b7e0*/  PRMT R52, R6, 0x7632, R52 ;  /* 0x0000763206347816 */ /* 0x008fe40000000034 */
        /* <DEDUP_REMOVED lines=12> */
[----:B--2---:R-:W-:-:S03]  /*b8b0*/  PRMT R88, R31, 0x7632, R88 ;  /* 0x000076321f587816 */ /* 0x004fc60000000058 */
[----:B------:R2:W-:Y:S01]  /*b8c0*/  STG.E.U16 desc[UR10][R96.64], R12 ;  /* 0x0000000c60007986 */ /* 0x0005e2000c10150a */
[----:B0-----:R-:W-:-:S03]  /*b8d0*/  PRMT R90, R32, 0x7632, R90 ;  /* 0x00007632205a7816 */ /* 0x001fc6000000005a */
[----:B------:R0:W-:Y:S01]  /*b8e0*/  STG.E.U16 desc[UR10][R98.64], R5 ;  /* 0x0000000562007986 */ /* 0x0001e2000c10150a */
[----:B-1----:R-:W-:-:S03]  /*b8f0*/  PRMT R92, R33, 0x7632, R92 ;  /* 0x00007632215c7816 */ /* 0x002fc6000000005c */
[----:B------:R1:W-:Y:S01]  /*b900*/  STG.E.U16 desc[UR10][R100.64], R2 ;  /* 0x0000000264007986 */ /* 0x0003e2000c10150a */
[----:B---3--:R-:W-:-:S03]  /*b910*/  PRMT R94, R34, 0x7632, R94 ;  /* 0x00007632225e7816 */ /* 0x008fc6000000005e */
[----:B------:R3:W-:Y:S01]  /*b920*/  STG.E.U16 desc[UR10][R102.64], R6 ;  /* 0x0000000666007986 */ /* 0x0007e2000c10150a */
[----:B--2---:R-:W-:-:S03]  /*b930*/  PRMT R96, R35, 0x7632, R96 ;  /* 0x0000763223607816 */ /* 0x004fc60000000060 */
[----:B------:R2:W-:Y:S01]  /*b940*/  STG.E.U16 desc[UR10][R104.64], R52 ;  /* 0x0000003468007986 */ /* 0x0005e2000c10150a */
[----:B0-----:R-:W-:Y:S01]  /*b950*/  PRMT R98, R40, 0x7632, R98 ;  /* 0x0000763228627816 */ /* 0x001fe20000000062 */
[----:B------:R-:W-:Y:S02]  /*b960*/  IMAD.SHL.U32 R5, R3, 0x4, RZ ;  /* 0x0000000403057824 */ /* 0x000fe400078e00ff */
[----:B------:R0:W-:Y:S01]  /*b970*/  STG.E.U16 desc[UR10][R106.64], R7 ;  /* 0x000000076a007986 */ /* 0x0001e2000c10150a */
[----:B-1----:R-:W-:Y:S02]  /*b980*/  PRMT R2, R18, 0x7632, R2 ;  /* 0x0000763212027816 */ /* 0x002fe40000000002 */
[----:B------:R-:W-:Y:S01]  /*b990*/  PRMT R100, R41, 0x7632, R100 ;  /* 0x0000763229647816 */ /* 0x000fe20000000064 */
[----:B------:R1:W-:Y:S01]  /*b9a0*/  STG.E.U16 desc[UR10][R108.64], R54 ;  /* 0x000000366c007986 */ /* 0x0003e2000c10150a */
[----:B---3--:R-:W-:-:S03]  /*b9b0*/  PRMT R102, R42, 0x7632, R102 ;  /* 0x000076322a667816 */ /* 0x008fc60000000066 */
[----:B------:R3:W-:Y:S01]  /*b9c0*/  STG.E.U16 desc[UR10][R110.64], R8 ;  /* 0x000000086e007986 */ /* 0x0007e2000c10150a */
[----:B--2---:R-:W-:-:S03]  /*b9d0*/  PRMT R104, R43, 0x7632, R104 ;  /* 0x000076322b687816 */ /* 0x004fc60000000068 */
[----:B------:R2:W-:Y:S01]  /*b9e0*/  STG.E.U16 desc[UR10][R112.64], R56 ;  /* 0x0000003870007986 */ /* 0x0005e2000c10150a */
[----:B0-----:R-:W-:Y:S02]  /*b9f0*/  PRMT R106, R48, 0x7632, R106 ;  /* 0x00007632306a7816 */ /* 0x001fe4000000006a */
[----:B------:R-:W-:Y:S01]  /*ba00*/  LOP3.LUT R7, R132, 0x1f0, RZ, 0xc0, !PT ;  /* 0x000001f084077812 */ /* 0x000fe200078ec0ff */
[----:B------:R0:W-:Y:S01]  /*ba10*/  STG.E.U16 desc[UR10][R114.64], R9 ;  /* 0x0000000972007986 */ /* 0x0001e2000c10150a */
[----:B-1----:R-:W-:-:S03]  /*ba20*/  PRMT R108, R49, 0x7632, R108 ;  /* 0x00007632316c7816 */ /* 0x002fc6000000006c */
[----:B------:R-:W-:Y:S01]  /*ba30*/  STG.E.U16 desc[UR10][R116.64], R58 ;  /* 0x0000003a74007986 */ /* 0x000fe2000c10150a */
[----:B---3--:R-:W-:-:S03]  /*ba40*/  PRMT R110, R50, 0x7632, R110 ;  /* 0x00007632326e7816 */ /* 0x008fc6000000006e */
[----:B------:R-:W-:Y:S01]  /*ba50*/  STG.E.U16 desc[UR10][R118.64], R10 ;  /* 0x0000000a76007986 */ /* 0x000fe2000c10150a */
[----:B--2---:R-:W-:-:S03]  /*ba60*/  PRMT R112, R51, 0x7632, R112 ;  /* 0x0000763233707816 */ /* 0x004fc60000000070 */
[----:B------:R-:W-:Y:S01]  /*ba70*/  STG.E.U16 desc[UR10][R120.64], R60 ;  /* 0x0000003c78007986 */ /* 0x000fe2000c10150a */
[----:B0-----:R-:W0:Y:S03]  /*ba80*/  LDC.64 R8, c[0x0][0x3a0] ;  /* 0x0000e800ff087b82 */ /* 0x001e260000000a00 */
[----:B------:R-:W-:Y:S04]  /*ba90*/  STG.E.U16 desc[UR10][R122.64], R11 ;  /* 0x0000000b7a007986 */ /* 0x000fe8000c10150a */
        /* <DEDUP_REMOVED lines=9> */
[----:B------:R-:W1:Y:S04]  /*bb30*/  LDS.128 R68, [R69+0x1000] ;  /* 0x0010000045447984 */ /* 0x000e680000000c00 */
        /* <DEDUP_REMOVED lines=9> */
[----:B------:R-:W-:Y:S01]  /*bbd0*/  STG.E.U16 desc[UR10][R164.64], R82 ;  /* 0x00000052a4007986 */ /* 0x000fe2000c10150a */
[----:B-1----:R-:W-:-:S02]  /*bbe0*/  PRMT R114, R68, 0x7632, R114 ;  /* 0x0000763244727816 */ /* 0x002fc40000000072 */
[----:B------:R-:W-:Y:S01]  /*bbf0*/  PRMT R116, R69, 0x7632, R116 ;  /* 0x0000763245747816 */ /* 0x000fe20000000074 */
[----:B------:R-:W-:Y:S01]  /*bc00*/  STG.E.U16 desc[UR10][R166.64], R29 ;  /* 0x0000001da6007986 */ /* 0x000fe2000c10150a */
[----:B------:R-:W-:Y:S02]  /*bc10*/  PRMT R117, R70, 0x7632, R117 ;  /* 0x0000763246757816 */ /* 0x000fe40000000075 */
[----:B------:R-:W-:Y:S01]  /*bc20*/  PRMT R119, R71, 0x7632, R119 ;  /* 0x0000763247777816 */ /* 0x000fe20000000077 */
        /* <DEDUP_REMOVED lines=37> */
[----:B------:R-:W-:Y:S06]  /*be80*/  BAR.SYNC.DEFER_BLOCKING 0x0 ;  /* 0x0000000000007b1d */ /* 0x000fec0000010000 */
[----:B------:R-:W-:Y:S02]  /*be90*/  STSM.16.M88 [R133], R146 ;  /* 0x0000009285007844 */ /* 0x000fe40000000000 */
[----:B------:R-:W-:Y:S06]  /*bea0*/  BAR.SYNC.DEFER_BLOCKING 0x0 ;  /* 0x0000000000007b1d */ /* 0x000fec0000010000 */
[----:B------:R-:W1:Y:S01]  /*beb0*/  LDSM.16.M88 R7, [R7+UR6] ;  /* 0x000000060707783b */ /* 0x000e620008000000 */
[----:B------:R-:W-:-:S02]  /*bec0*/  USHF.L.U32 UR6, UR4, 0x2, URZ ;  /* 0x0000000204067899 */ /* 0x000fc400080006ff */
[----:B------:R-:W-:-:S04]  /*bed0*/  UIMAD.WIDE UR4, UR4, 0x4, URZ ;  /* 0x00000004040478a5 */ /* 0x000fc8000f8e02ff */
[----:B0-----:R-:W-:-:S04]  /*bee0*/  IADD3 R2, P2, P3, R5, UR6, R8 ;  /* 0x0000000605027c10 */ /* 0x001fc8000fb5e008 */
[----:B------:R-:W-:-:S05]  /*bef0*/  IADD3.X R3, PT, PT, R0, UR5, R9, P2, P3 ;  /* 0x0000000500037c10 */ /* 0x000fca00097e6409 */
[----:B-1----:R0:W-:Y:S01]  /*bf00*/  @!P1 STG.E desc[UR10][R2.64], R7 ;  /* 0x0000000702009986 */ /* 0x0021e2000c10190a */
[----:B------:R-:W-:Y:S06]  /*bf10*/  BAR.SYNC.DEFER_BLOCKING 0x0 ;  /* 0x0000000000007b1d */ /* 0x000fec0000010000 */
[----:B------:R-:W-:Y:S05]  /*bf20*/  @P0 BRA `(.L_x_20) ;  /* 0x0000000000a00947 */ /* 0x000fea0003800000 */
[----:B------:R-:W1:Y:S01]  /*bf30*/  S2UR UR5, SR_CgaCtaId ;  /* 0x00000000000579c3 */ /* 0x000e620000008800 */
[----:B------:R-:W-:Y:S01]  /*bf40*/  NOP ;  /* 0x0000000000007918 */ /* 0x000fe20000000000 */
[----:B------:R-:W-:Y:S01]  /*bf50*/  UMOV UR4, 0x50 ;  /* 0x0000005000047882 */ /* 0x000fe20000000000 */
[----:B------:R-:W-:Y:S01]  /*bf60*/  IMAD.U32 R0, RZ, RZ, UR7 ;  /* 0x00000007ff007e24 */ /* 0x000fe2000f8e00ff */
[----:B0-----:R-:W-:Y:S01]  /*bf70*/  MOV R3, 0xffff ;  /* 0x0000ffff00037802 */ /* 0x001fe20000000f00 */
[----:B------:R-:W-:-:S03]  /*bf80*/  IMAD.MOV.U32 R7, RZ, RZ, 0x1 ;  /* 0x00000001ff077424 */ /* 0x000fc600078e00ff */
[----:B------:R-:W-:-:S04]  /*bf90*/  LOP3.LUT R0, R0, 0xffff, RZ, 0xc0, !PT ;  /* 0x0000ffff00007812 */ /* 0x000fc800078ec0ff */
[----:B------:R-:W-:-:S05]  /*bfa0*/  SHF.R.U32.HI R0, RZ, 0x5, R0 ;  /* 0x00000005ff007819 */ /* 0x000fca0000011600 */
[----:B------:R-:W-:Y:S01]  /*bfb0*/  VIADD R2, R0, 0x10 ;  /* 0x0000001000027836 */ /* 0x000fe20000000000 */
[----:B------:R-:W-:Y:S01]  /*bfc0*/  SHF.L.U32 R0, R3, R0, RZ ;  /* 0x0000000003007219 */ /* 0x000fe200000006ff */
[----:B-1----:R-:W-:-:S03]  /*bfd0*/  ULEA UR6, UR5, UR4, 0x18 ;  /* 0x0000000405067291 */ /* 0x002fc6000f8ec0ff */
[----:B------:R-:W-:-:S04]  /*bfe0*/  SHF.L.U32 R3, R7, R2, RZ ;  /* 0x0000000207037219 */ /* 0x000fc800000006ff */
[----:B------:R-:W-:Y:S02]  /*bff0*/  LOP3.LUT R0, R3, R0, RZ, 0xfc, !PT ;  /* 0x0000000003007212 */ /* 0x000fe400078efcff */
[----:B------:R-:W0:Y:S02]  /*c000*/  LDS R5, [UR6] ;  /* 0x00000006ff057984 */ /* 0x000e240008000800 */
[C---:B------:R-:W-:Y:S02]  /*c010*/  LOP3.LUT R2, R0.reuse, 0xffff, RZ, 0xc0, !PT ;  /* 0x0000ffff00027812 */ /* 0x040fe400078ec0ff */
[----:B0-----:R-:W-:-:S04]  /*c020*/  LOP3.LUT R3, R0, 0xffff, R5, 0x80, !PT ;  /* 0x0000ffff00037812 */ /* 0x001fc800078e8005 */
[----:B------:R-:W-:-:S13]  /*c030*/  ISETP.NE.AND P0, PT, R3, R2, PT ;  /* 0x000000020300720c */ /* 0x000fda0003f05270 */
[----:B------:R-:W-:Y:S05]  /*c040*/  @P0 BRA `(.L_x_21) ;  /* 0x0000000000500947 */ /* 0x000fea0003800000 */
[----:B------:R-:W-:Y:S02]  /*c050*/  SHF.R.U32.HI R5, RZ, 0x10, R5 ;  /* 0x00000010ff057819 */ /* 0x000fe40000011605 */
[----:B------:R-:W-:-:S04]  /*c060*/  SHF.R.U32.HI R2, RZ, 0x10, R0 ;  /* 0x00000010ff027819 */ /* 0x000fc80000011600 */
[----:B------:R-:W-:-:S04]  /*c070*/  LOP3.LUT R5, R5, R2, RZ, 0xc0, !PT ;  /* 0x0000000205057212 */ /* 0x000fc800078ec0ff */
[----:B------:R-:W-:-:S13]  /*c080*/  ISETP.NE.AND P0, PT, R5, R2, PT ;  /* 0x000000020500720c */ /* 0x000fda0003f05270 */
[----:B------:R-:W-:Y:S05]  /*c090*/  @P0 BRA `(.L_x_22) ;  /* 0x0000000000300947 */ /* 0x000fea0003800000 */
[----:B------:R-:W-:Y:S01]  /*c0a0*/  R2UR UR4, R0 ;  /* 0x00000000000472ca */ /* 0x000fe200000e0000 */
[----:B------:R-:W-:Y:S01]  /*c0b0*/  VOTEU.ANY UR5, UPT, PT ;  /* 0x0000000000057886 */ /* 0x000fe200038e0100 */
[----:B------:R-:W0:Y:S01]  /*c0c0*/  S2R R0, SR_LANEID ;  /* 0x0000000000007919 */ /* 0x000e220000000000 */
[----:B------:R-:W-:-:S10]  /*c0d0*/  UFLO.U32 UR5, UR5 ;  /* 0x00000005000572bd */ /* 0x000fd400080e0000 */
[----:B------:R-:W-:-:S06]  /*c0e0*/  ULOP3.LUT UR4, URZ, UR4, URZ, 0x33, !UPT ;  /* 0x00000004ff047292 */ /* 0x000fcc000f8e33ff */
[----:B------:R-:W-:-:S04]  /*c0f0*/  MOV R2, UR4 ;  /* 0x0000000400027c02 */ /* 0x000fc80008000f00 */
[----:B------:R-:W1:Y:S02]  /*c100*/  REDUX UR7, R2 ;  /* 0x00000000020773c4 */ /* 0x000e640000000000 */
[----:B------:R2:W-:Y:S01]  /*c110*/  UTCATOMSWS.AND URZ, UR4 ;  /* 0x0000000400ff79e3 */ /* 0x0005e20008000000 */
[----:B0-----:R-:W-:Y:S01]  /*c120*/  ISETP.EQ.U32.AND P0, PT, R0, UR5, PT ;  /* 0x0000000500007c0c */ /* 0x001fe2000bf02070 */
[----:B-1----:R-:W-:-:S12]  /*c130*/  IMAD.U32 R0, RZ, RZ, UR7 ;  /* 0x00000007ff007e24 */ /* 0x002fd8000f8e00ff */
[----:B------:R2:W-:Y:S01]  /*c140*/  @P0 ATOMS.AND RZ, [UR6], R0 ;  /* 0x00000000ffff098c */ /* 0x0005e2000a800006 */
[----:B------:R-:W-:Y:S05]  /*c150*/  BRA `(.L_x_20) ;  /* 0x0000000000147947 */ /* 0x000fea0003800000 */
.L_x_22:
[----:B------:R-:W-:-:S07]  /*c160*/  MOV R2, 0xc180 ;  /* 0x0000c18000027802 */ /* 0x000fce0000000f00 */
[----:B------:R-:W-:Y:S05]  /*c170*/  CALL.REL.NOINC `($__internal_0_$__cuda_sm10x_tcgen05_guardrail_trap_col_being_dealloced_not_returned_by_alloc) ;  /* 0x0000000000447944 */ /* 0x000fea0003c00000 */
[----:B------:R-:W-:Y:S05]  /*c180*/  BRA `(.L_x_20) ;  /* 0x0000000000087947 */ /* 0x000fea0003800000 */
.L_x_21:
[----:B------:R-:W-:-:S07]  /*c190*/  MOV R2, 0xc1b0 ;  /* 0x0000c1b000027802 */ /* 0x000fce0000000f00 */
[----:B------:R-:W-:Y:S05]  /*c1a0*/  CALL.REL.NOINC `($__internal_2_$__cuda_sm10x_tcgen05_guardrail_trap_unallocated_columns_being_dealloced) ;  /* 0x0000000000507944 */ /* 0x000fea0003c00000 */
.L_x_20:
[----:B------:R-:W-:Y:S01]  /*c1b0*/  NOP ;  /* 0x0000000000007918 */ /* 0x000fe20000000000 */
[----:B--2---:R-:W-:Y:S05]  /*c1c0*/  EXIT ;  /* 0x000000000000794d */ /* 0x004fea0003800000 */
.L_x_8:
[----:B------:R-:W1:Y:S02]  /*c1d0*/  SYNCS.PHASECHK.TRANS64.TRYWAIT P3, [UR6+0x12000], RZ ;  /* 0x012000ffff0075a7 */ /* 0x000e640008061106 */
[----:B-1----:R-:W-:Y:S05]  /*c1e0*/  @!P3 BRA `(.L_x_8) ;  /* 0xfffffffc00f8b947 */ /* 0x002fea000383ffff */
[----:B------:R-:W-:Y:S05]  /*c1f0*/  BRA `(.L_x_7) ;  /* 0xffffff7c00947947 */ /* 0x000fea000383ffff */
.L_x_14:
[----:B------:R-:W1:Y:S02]  /*c200*/  SYNCS.PHASECHK.TRANS64.TRYWAIT P2, [UR6+0x16010], RZ ;  /* 0x016010ffff0075a7 */ /* 0x000e640008041106 */
[----:B-1----:R-:W-:Y:S05]  /*c210*/  @!P2 BRA `(.L_x_14) ;  /* 0xfffffffc00f8a947 */ /* 0x002fea000383ffff */
[----:B------:R-:W-:Y:S05]  /*c220*/  BRA `(.L_x_23) ;  /* 0xffffffa0008c7947 */ /* 0x000fea000383ffff */
.L_x_15:
[----:B------:R-:W2:Y:S02]  /*c230*/  SYNCS.PHASECHK.TRANS64.TRYWAIT P2, [UR4], R13 ;  /* 0x0000000dff0075a7 */ /* 0x000ea40008041104 */
[----:B--2---:R-:W-:Y:S05]  /*c240*/  @!P2 BRA `(.L_x_15) ;  /* 0xfffffffc00f8a947 */ /* 0x004fea000383ffff */
[----:B------:R-:W-:Y:S05]  /*c250*/  BRA `(.L_x_24) ;  /* 0xffffffa400807947 */ /* 0x000fea000383ffff */
.L_x_19:
[----:B------:R-:W0:Y:S02]  /*c260*/  SYNCS.PHASECHK.TRANS64.TRYWAIT P2, [UR4], R165 ;  /* 0x000000a5ff0075a7 */ /* 0x000e240008041104 */
[----:B0-----:R-:W-:Y:S05]  /*c270*/  @!P2 BRA `(.L_x_19) ;  /* 0xfffffffc00f8a947 */ /* 0x001fea000383ffff */
[----:B------:R-:W-:Y:S05]  /*c280*/  BRA `(.L_x_18) ;  /* 0xffffffb4000c7947 */ /* 0x000fea000383ffff */
        .weak           $__internal_0_$__cuda_sm10x_tcgen05_guardrail_trap_col_being_dealloced_not_returned_by_alloc
        .type           $__internal_0_$__cuda_sm10x_tcgen05_guardrail_trap_col_being_dealloced_not_returned_by_alloc,@function
        .size           $__internal_0_$__cuda_sm10x_tcgen05_guardrail_trap_col_being_dealloced_not_returned_by_alloc,($__internal_1_$__cuda_sm10x_tcgen05_guardrail_trap_phase_invalid_during_alloc - $__internal_0_$__cuda_sm10x_tcgen05_guardrail_trap_col_being_dealloced_not_returned_by_alloc)
$__internal_0_$__cuda_sm10x_tcgen05_guardrail_trap_col_being_dealloced_not_returned_by_alloc:
[----:B------:R-:W-:Y:S05]  /*c290*/  BPT.TRAP 0x1 ;  /* 0x000000040000795c */ /* 0x000fea0000300000 */
[----:B------:R-:W-:-:S04]  /*c2a0*/  IMAD.MOV.U32 R3, RZ, RZ, 0x0 ;  /* 0x00000000ff037424 */ /* 0x000fc800078e00ff */
[----:B------:R-:W-:Y:S05]  /*c2b0*/  RET.REL.NODEC R2 `(attn_fwd) ;  /* 0xffffff3c02507950 */ /* 0x000fea0003c3ffff */
        .weak           $__internal_1_$__cuda_sm10x_tcgen05_guardrail_trap_phase_invalid_during_alloc
        .type           $__internal_1_$__cuda_sm10x_tcgen05_guardrail_trap_phase_invalid_during_alloc,@function
        .size           $__internal_1_$__cuda_sm10x_tcgen05_guardrail_trap_phase_invalid_during_alloc,($__internal_2_$__cuda_sm10x_tcgen05_guardrail_trap_unallocated_columns_being_dealloced - $__internal_1_$__cuda_sm10x_tcgen05_guardrail_trap_phase_invalid_during_alloc)
$__internal_1_$__cuda_sm10x_tcgen05_guardrail_trap_phase_invalid_during_alloc:
[----:B------:R-:W-:Y:S05]  /*c2c0*/  BPT.TRAP 0x1 ;  /* 0x000000040000795c */ /* 0x000fea0000300000 */
[----:B------:R-:W-:-:S04]  /*c2d0*/  HFMA2 R3, -RZ, RZ, 0, 0 ;  /* 0x00000000ff037431 */ /* 0x000fc800000001ff */
[----:B------:R-:W-:Y:S05]  /*c2e0*/  RET.REL.NODEC R2 `(attn_fwd) ;  /* 0xffffff3c02447950 */ /* 0x000fea0003c3ffff */
        .weak           $__internal_2_$__cuda_sm10x_tcgen05_guardrail_trap_unallocated_columns_being_dealloced
        .type           $__internal_2_$__cuda_sm10x_tcgen05_guardrail_trap_unallocated_columns_being_dealloced,@function
        .size           $__internal_2_$__cuda_sm10x_tcgen05_guardrail_trap_unallocated_columns_being_dealloced,(.L_x_28 - $__internal_2_$__cuda_sm10x_tcgen05_guardrail_trap_unallocated_columns_being_dealloced)
$__internal_2_$__cuda_sm10x_tcgen05_guardrail_trap_unallocated_columns_being_dealloced:
[----:B------:R-:W-:Y:S05]  /*c2f0*/  BPT.TRAP 0x1 ;  /* 0x000000040000795c */ /* 0x000fea0000300000 */
[----:B------:R-:W-:-:S04]  /*c300*/  IMAD.MOV.U32 R3, RZ, RZ, 0x0 ;  /* 0x00000000ff037424 */ /* 0x000fc800078e00ff */
[----:B------:R-:W-:Y:S05]  /*c310*/  RET.REL.NODEC R2 `(attn_fwd) ;  /* 0xffffff3c02387950 */ /* 0x000fea0003c3ffff */
.L_x_25:
[----:B------:R-:W-:-:S00]  /*c320*/  BRA `(.L_x_25) ;  /* 0xfffffffc00fc7947 */ /* 0x000fc0000383ffff */
[----:B------:R-:W-:-:S00]  /*c330*/  NOP ;  /* 0x0000000000007918 */ /* 0x000fc00000000000 */
        /* <DEDUP_REMOVED lines=12> */
.L_x_28:


//--------------------- .nv.global.init           --------------------------
	.section	.nv.global.init,"aw",@progbits
.nv.global.init:
	.type		_$_str,@object
	.size		_$_str,(.L_3 - _$_str)
_$_str:
        /*0000*/ 	.byte	0x5f, 0x5f, 0x43, 0x55, 0x44, 0x41, 0x5f, 0x46, 0x54, 0x5a, 0x00
.L_3:


//--------------------- .nv.shared.attn_fwd       --------------------------
	.section	.nv.shared.attn_fwd,"aw",@nobits
	.sectionflags	@""
	.align	16
	.zero		1024


//--------------------- .nv.shared.reserved.0     --------------------------
	.section	.nv.shared.reserved.0,"aw",@nobits
	.align	8
	.weak		__nv_reservedSMEM_offset_0_alias
	.size		__nv_reservedSMEM_offset_0_alias, 0, 64
	.other		__nv_reservedSMEM_offset_0_alias,@"STO_CUDA_RESERVED_SHARED STV_DEFAULT"
__nv_reservedSMEM_offset_0_alias:
	.zero		0
.nv.shared.reserved.0:
	.zero		64
	.weak		__nv_reservedSMEM_allocation_phase
	.type		__nv_reservedSMEM_allocation_phase,@object
	.size		__nv_reservedSMEM_allocation_phase,(.L_0 - __nv_reservedSMEM_allocation_phase)
__nv_reservedSMEM_allocation_phase:
	.zero		1
.L_0:
	.zero		7
	.weak		__nv_reservedSMEM_devtool_atexit_pc
	.type		__nv_reservedSMEM_devtool_atexit_pc,@object
	.size		__nv_reservedSMEM_devtool_atexit_pc,(__nv_reservedSMEM_allocation_mask - __nv_reservedSMEM_devtool_atexit_pc)
__nv_reservedSMEM_devtool_atexit_pc:
	.zero		8
	.weak		__nv_reservedSMEM_allocation_mask
	.type		__nv_reservedSMEM_allocation_mask,@object
	.size		__nv_reservedSMEM_allocation_mask,(.L_2 - __nv_reservedSMEM_allocation_mask)
__nv_reservedSMEM_allocation_mask:
	.zero		4
.L_2:


//--------------------- .nv.constant0.attn_fwd    --------------------------
	.section	.nv.constant0.attn_fwd,"a",@progbits
	.sectionflags	@""
	.align	4
.nv.constant0.attn_fwd:
	.zero		1032


//--------------------- SYMBOLS --------------------------

	.type		.nv.reservedSmem.offset0,@object
	.size		.nv.reservedSmem.offset0,0x4
	.type		.nv.reservedSmem.cap,@object
	.size		.nv.reservedSmem.cap,0x4
